// auto-generated by cutlass_sweep.epilogue — config: {"arch": "sm_100", "cluster_m": 2, "cluster_n": 1, "dtype": "fp16", "fusion": "relu", "tile_k": 64, "tile_m": 256, "tile_n": 64}
#include "cutlass/cutlass.h"
#include "cutlass/gemm/collective/collective_builder.hpp"
#include "cutlass/gemm/device/gemm_universal_adapter.h"
#include "cutlass/gemm/kernel/gemm_universal.hpp"
#include "cutlass/epilogue/collective/collective_builder.hpp"
#include "cutlass/epilogue/fusion/operations.hpp"
#include "cutlass/epilogue/thread/activation.h"

using Elem = cutlass::half_t;
using Acc  = float;
using TileShape    = cute::Shape<cute::_256, cute::_64, cute::_64>;
using ClusterShape = cute::Shape<cute::_2, cute::_1, cute::_1>;
using FusionOp     = cutlass::epilogue::fusion::LinCombEltAct<cutlass::epilogue::thread::ReLU, Elem, Acc>;

using CollectiveEpilogue = typename cutlass::epilogue::collective::CollectiveBuilder<
    cutlass::arch::Sm100, cutlass::arch::OpClassTensorOp,
    TileShape, ClusterShape,
    cutlass::epilogue::collective::EpilogueTileAuto,
    Acc, Acc,
    Elem, cutlass::layout::RowMajor, 128 / cutlass::sizeof_bits<Elem>::value,
    Elem, cutlass::layout::RowMajor, 128 / cutlass::sizeof_bits<Elem>::value,
    cutlass::epilogue::collective::EpilogueScheduleAuto,
    FusionOp
  >::CollectiveOp;

using CollectiveMainloop = typename cutlass::gemm::collective::CollectiveBuilder<
    cutlass::arch::Sm100, cutlass::arch::OpClassTensorOp,
    Elem, cutlass::layout::RowMajor, 128 / cutlass::sizeof_bits<Elem>::value,
    Elem, cutlass::layout::ColumnMajor, 128 / cutlass::sizeof_bits<Elem>::value,
    Acc,
    TileShape, ClusterShape,
    cutlass::gemm::collective::StageCountAutoCarveout<
        static_cast<int>(sizeof(typename CollectiveEpilogue::SharedStorage))>,
    cutlass::gemm::collective::KernelScheduleAuto
  >::CollectiveOp;

using GemmKernel = cutlass::gemm::kernel::GemmUniversal<
    cute::Shape<int,int,int,int>, CollectiveMainloop, CollectiveEpilogue>;
using Gemm = cutlass::gemm::device::GemmUniversalAdapter<GemmKernel>;

auto* _anchor = &cutlass::device_kernel<GemmKernel>;


// ===== COMPILED SASS (sm_100a) =====

	.target	sm_100a

	.elftype	@"ET_EXEC"


//--------------------- .note.nv.tkinfo           --------------------------
	.section	.note.nv.tkinfo,"",@"SHT_NOTE"
	.sectionflags	@"SHF_NOTE_NV_TKINFO"
	.tkinfo
        /*0018*/ 	.word	0x00000002
        /*0030*/ 	.string	""
        /*0030*/ 	.string	"ptxas"
        /*0030*/ 	.string	"Cuda compilation tools, release 13.0, V13.0.88"
        /*0030*/ 	.string	"Build cuda_13.0.r13.0/compiler.36424714_0"
        /*0030*/ 	.string	"-arch sm_100a -m 64 "



//--------------------- .note.nv.cuinfo           --------------------------
	.section	.note.nv.cuinfo,"",@"SHT_NOTE"
	.sectionflags	@"SHF_NOTE_NV_CUINFO"
        /*0018*/ 	.short	0x0002
        /*001a*/ 	.short	0x0064
        /*001c*/ 	.short	0x0082
	.zero		2


//--------------------- .nv.info                  --------------------------
	.section	.nv.info,"",@"SHT_CUDA_INFO"
	.align	4


	//----- nvinfo : EIATTR_REGCOUNT
	.align		4
        /*0000*/ 	.byte	0x04, 0x2f
        /*0002*/ 	.short	(.L_19 - .L_18)
	.align		4
.L_18:
        /*0004*/ 	.word	index@(_ZN7cutlass13device_kernelINS_4gemm6kernel13GemmUniversalIN4cute5tupleIJiiiiEEENS1_10collective13CollectiveMmaINS1_35MainloopSm100TmaUmmaWarpSpecializedILi10ELi2ELi4ENS5_IJNS4_1CILi2EEENSA_ILi1EEESC_EEEEENS5_IJNSA_ILi256EEENSA_ILi64EEESG_EEENS_6half_tENS5_IJlSC_lEEESI_SJ_NS4_8TiledMMAINS4_8MMA_AtomIJNS4_26SM100_MMA_F16BF16_2x1SM_SSISI_SI_fLi256ELi64ELNS4_4UMMA5MajorE0ELSO_0ELNSN_7ScaleInE0ELSP_0EEEEEENS4_6LayoutINS5_IJSC_SC_SC_EEENS5_IJNSA_ILi0EEESU_SU_EEEEENS5_IJNS4_10UnderscoreESX_SX_EEEEENS4_18SM100_TMA_2SM_LOADENS4_14ComposedLayoutINS4_7SwizzleILi3ELi4ELi3EEENS4_18smem_ptr_flag_bitsILi16EEENSS_INS5_IJNSA_ILi8EEESG_EEENS5_IJSG_SC_EEEEEEEvNS4_8identityES10_S1A_vS1B_EENS_8epilogue10collective18CollectiveEpilogueINS1D_23Sm100TmaWarpSpecializedILi3ELi2ELi32ELb1ELb0EEEJNS5_IJNSA_ILi128EEESG_SG_EEENS5_IJNSS_IS1I_SC_EENSS_INSA_ILi32EEESC_EEEEESI_SJ_SI_SJ_NS1D_6fusion15FusionCallbacksIS1H_NS1O_13LinCombEltActINS1D_6thread4ReLuESI_fSI_fLNS_15FloatRoundStyleE2EEES1J_S1N_JEEENS4_5SM1004TMEM4LOAD26SM100_TMEM_LOAD_32dp32b32xENS4_13SM90_TMA_LOADENS11_INS12_ILi2ELi4ELi3EEES15_NSS_INS5_IJS16_S1L_EEENS5_IJS1L_SC_EEEEEEENS4_39AutoVectorizingCopyWithAssumedAlignmentILi128EEENS4_14SM90_TMA_STOREES25_S27_S27_EEEvvEEEEvNT_6ParamsE)
        /*0008*/ 	.word	0x00000076


	//----- nvinfo : EIATTR_FRAME_SIZE
	.align		4
.L_19:
        /*000c*/ 	.byte	0x04, 0x11
        /*000e*/ 	.short	(.L_21 - .L_20)
	.align		4
.L_20:
        /*0010*/ 	.word	index@($__internal_2_$__cuda_sm10x_tcgen05_guardrail_trap_unallocated_columns_being_dealloced)
        /*0014*/ 	.word	0x00000000


	//----- nvinfo : EIATTR_FRAME_SIZE
	.align		4
.L_21:
        /*0018*/ 	.byte	0x04, 0x11
        /*001a*/ 	.short	(.L_23 - .L_22)
	.align		4
.L_22:
        /*001c*/ 	.word	index@($__internal_1_$__cuda_sm10x_tcgen05_guardrail_trap_phase_invalid_during_alloc)
        /*0020*/ 	.word	0x00000000


	//----- nvinfo : EIATTR_FRAME_SIZE
	.align		4
.L_23:
        /*0024*/ 	.byte	0x04, 0x11
        /*0026*/ 	.short	(.L_25 - .L_24)
	.align		4
.L_24:
        /*0028*/ 	.word	index@($__internal_0_$__cuda_sm10x_tcgen05_guardrail_trap_col_being_dealloced_not_returned_by_alloc)
        /*002c*/ 	.word	0x00000000


	//----- nvinfo : EIATTR_FRAME_SIZE
	.align		4
.L_25:
        /*0030*/ 	.byte	0x04, 0x11
        /*0032*/ 	.short	(.L_27 - .L_26)
	.align		4
.L_26:
        /*0034*/ 	.word	index@(_ZN7cutlass13device_kernelINS_4gemm6kernel13GemmUniversalIN4cute5tupleIJiiiiEEENS1_10collective13CollectiveMmaINS1_35MainloopSm100TmaUmmaWarpSpecializedILi10ELi2ELi4ENS5_IJNS4_1CILi2EEENSA_ILi1EEESC_EEEEENS5_IJNSA_ILi256EEENSA_ILi64EEESG_EEENS_6half_tENS5_IJlSC_lEEESI_SJ_NS4_8TiledMMAINS4_8MMA_AtomIJNS4_26SM100_MMA_F16BF16_2x1SM_SSISI_SI_fLi256ELi64ELNS4_4UMMA5MajorE0ELSO_0ELNSN_7ScaleInE0ELSP_0EEEEEENS4_6LayoutINS5_IJSC_SC_SC_EEENS5_IJNSA_ILi0EEESU_SU_EEEEENS5_IJNS4_10UnderscoreESX_SX_EEEEENS4_18SM100_TMA_2SM_LOADENS4_14ComposedLayoutINS4_7SwizzleILi3ELi4ELi3EEENS4_18smem_ptr_flag_bitsILi16EEENSS_INS5_IJNSA_ILi8EEESG_EEENS5_IJSG_SC_EEEEEEEvNS4_8identityES10_S1A_vS1B_EENS_8epilogue10collective18CollectiveEpilogueINS1D_23Sm100TmaWarpSpecializedILi3ELi2ELi32ELb1ELb0EEEJNS5_IJNSA_ILi128EEESG_SG_EEENS5_IJNSS_IS1I_SC_EENSS_INSA_ILi32EEESC_EEEEESI_SJ_SI_SJ_NS1D_6fusion15FusionCallbacksIS1H_NS1O_13LinCombEltActINS1D_6thread4ReLuESI_fSI_fLNS_15FloatRoundStyleE2EEES1J_S1N_JEEENS4_5SM1004TMEM4LOAD26SM100_TMEM_LOAD_32dp32b32xENS4_13SM90_TMA_LOADENS11_INS12_ILi2ELi4ELi3EEES15_NSS_INS5_IJS16_S1L_EEENS5_IJS1L_SC_EEEEEEENS4_39AutoVectorizingCopyWithAssumedAlignmentILi128EEENS4_14SM90_TMA_STOREES25_S27_S27_EEEvvEEEEvNT_6ParamsE)
        /*0038*/ 	.word	0x00000000


	//----- nvinfo : EIATTR_MIN_STACK_SIZE
	.align		4
.L_27:
        /*003c*/ 	.byte	0x04, 0x12
        /*003e*/ 	.short	(.L_29 - .L_28)
	.align		4
.L_28:
        /*0040*/ 	.word	index@(_ZN7cutlass13device_kernelINS_4gemm6kernel13GemmUniversalIN4cute5tupleIJiiiiEEENS1_10collective13CollectiveMmaINS1_35MainloopSm100TmaUmmaWarpSpecializedILi10ELi2ELi4ENS5_IJNS4_1CILi2EEENSA_ILi1EEESC_EEEEENS5_IJNSA_ILi256EEENSA_ILi64EEESG_EEENS_6half_tENS5_IJlSC_lEEESI_SJ_NS4_8TiledMMAINS4_8MMA_AtomIJNS4_26SM100_MMA_F16BF16_2x1SM_SSISI_SI_fLi256ELi64ELNS4_4UMMA5MajorE0ELSO_0ELNSN_7ScaleInE0ELSP_0EEEEEENS4_6LayoutINS5_IJSC_SC_SC_EEENS5_IJNSA_ILi0EEESU_SU_EEEEENS5_IJNS4_10UnderscoreESX_SX_EEEEENS4_18SM100_TMA_2SM_LOADENS4_14ComposedLayoutINS4_7SwizzleILi3ELi4ELi3EEENS4_18smem_ptr_flag_bitsILi16EEENSS_INS5_IJNSA_ILi8EEESG_EEENS5_IJSG_SC_EEEEEEEvNS4_8identityES10_S1A_vS1B_EENS_8epilogue10collective18CollectiveEpilogueINS1D_23Sm100TmaWarpSpecializedILi3ELi2ELi32ELb1ELb0EEEJNS5_IJNSA_ILi128EEESG_SG_EEENS5_IJNSS_IS1I_SC_EENSS_INSA_ILi32EEESC_EEEEESI_SJ_SI_SJ_NS1D_6fusion15FusionCallbacksIS1H_NS1O_13LinCombEltActINS1D_6thread4ReLuESI_fSI_fLNS_15FloatRoundStyleE2EEES1J_S1N_JEEENS4_5SM1004TMEM4LOAD26SM100_TMEM_LOAD_32dp32b32xENS4_13SM90_TMA_LOADENS11_INS12_ILi2ELi4ELi3EEES15_NSS_INS5_IJS16_S1L_EEENS5_IJS1L_SC_EEEEEEENS4_39AutoVectorizingCopyWithAssumedAlignmentILi128EEENS4_14SM90_TMA_STOREES25_S27_S27_EEEvvEEEEvNT_6ParamsE)
        /*0044*/ 	.word	0x00000000
.L_29:


//--------------------- .nv.compat                --------------------------
	.section	.nv.compat,"",@"SHT_CUDA_COMPAT_INFO"
	.align	4
        /*0000*/ 	.byte	0x02, 0x09, 0x01, 0x00, 0x02, 0x02, 0x02, 0x00, 0x02, 0x05, 0x05, 0x00, 0x03, 0x07, 0x01, 0x01
        /*0010*/ 	.byte	0x02, 0x03, 0x01, 0x00, 0x02, 0x06, 0x01, 0x00, 0x04, 0x0b, 0x08, 0x00, 0x09, 0x00, 0x00, 0x00
        /*0020*/ 	.byte	0x00, 0x00, 0x00, 0x00


//--------------------- .nv.info._ZN7cutlass13device_kernelINS_4gemm6kernel13GemmUniversalIN4cute5tupleIJiiiiEEENS1_10collective13CollectiveMmaINS1_35MainloopSm100TmaUmmaWarpSpecializedILi10ELi2ELi4ENS5_IJNS4_1CILi2EEENSA_ILi1EEESC_EEEEENS5_IJNSA_ILi256EEENSA_ILi64EEESG_EEENS_6half_tENS5_IJlSC_lEEESI_SJ_NS4_8TiledMMAINS4_8MMA_AtomIJNS4_26SM100_MMA_F16BF16_2x1SM_SSISI_SI_fLi256ELi64ELNS4_4UMMA5MajorE0ELSO_0ELNSN_7ScaleInE0ELSP_0EEEEEENS4_6LayoutINS5_IJSC_SC_SC_EEENS5_IJNSA_ILi0EEESU_SU_EEEEENS5_IJNS4_10UnderscoreESX_SX_EEEEENS4_18SM100_TMA_2SM_LOADENS4_14ComposedLayoutINS4_7SwizzleILi3ELi4ELi3EEENS4_18smem_ptr_flag_bitsILi16EEENSS_INS5_IJNSA_ILi8EEESG_EEENS5_IJSG_SC_EEEEEEEvNS4_8identityES10_S1A_vS1B_EENS_8epilogue10collective18CollectiveEpilogueINS1D_23Sm100TmaWarpSpecializedILi3ELi2ELi32ELb1ELb0EEEJNS5_IJNSA_ILi128EEESG_SG_EEENS5_IJNSS_IS1I_SC_EENSS_INSA_ILi32EEESC_EEEEESI_SJ_SI_SJ_NS1D_6fusion15FusionCallbacksIS1H_NS1O_13LinCombEltActINS1D_6thread4ReLuESI_fSI_fLNS_15FloatRoundStyleE2EEES1J_S1N_JEEENS4_5SM1004TMEM4LOAD26SM100_TMEM_LOAD_32dp32b32xENS4_13SM90_TMA_LOADENS11_INS12_ILi2ELi4ELi3EEES15_NSS_INS5_IJS16_S1L_EEENS5_IJS1L_SC_EEEEEEENS4_39AutoVectorizingCopyWithAssumedAlignmentILi128EEENS4_14SM90_TMA_STOREES25_S27_S27_EEEvvEEEEvNT_6ParamsE --------------------------
	.section	.nv.info._ZN7cutlass13device_kernelINS_4gemm6kernel13GemmUniversalIN4cute5tupleIJiiiiEEENS1_10collective13CollectiveMmaINS1_35MainloopSm100TmaUmmaWarpSpecializedILi10ELi2ELi4ENS5_IJNS4_1CILi2EEENSA_ILi1EEESC_EEEEENS5_IJNSA_ILi256EEENSA_ILi64EEESG_EEENS_6half_tENS5_IJlSC_lEEESI_SJ_NS4_8TiledMMAINS4_8MMA_AtomIJNS4_26SM100_MMA_F16BF16_2x1SM_SSISI_SI_fLi256ELi64ELNS4_4UMMA5MajorE0ELSO_0ELNSN_7ScaleInE0ELSP_0EEEEEENS4_6LayoutINS5_IJSC_SC_SC_EEENS5_IJNSA_ILi0EEESU_SU_EEEEENS5_IJNS4_10UnderscoreESX_SX_EEEEENS4_18SM100_TMA_2SM_LOADENS4_14ComposedLayoutINS4_7SwizzleILi3ELi4ELi3EEENS4_18smem_ptr_flag_bitsILi16EEENSS_INS5_IJNSA_ILi8EEESG_EEENS5_IJSG_SC_EEEEEEEvNS4_8identityES10_S1A_vS1B_EENS_8epilogue10collective18CollectiveEpilogueINS1D_23Sm100TmaWarpSpecializedILi3ELi2ELi32ELb1ELb0EEEJNS5_IJNSA_ILi128EEESG_SG_EEENS5_IJNSS_IS1I_SC_EENSS_INSA_ILi32EEESC_EEEEESI_SJ_SI_SJ_NS1D_6fusion15FusionCallbacksIS1H_NS1O_13LinCombEltActINS1D_6thread4ReLuESI_fSI_fLNS_15FloatRoundStyleE2EEES1J_S1N_JEEENS4_5SM1004TMEM4LOAD26SM100_TMEM_LOAD_32dp32b32xENS4_13SM90_TMA_LOADENS11_INS12_ILi2ELi4ELi3EEES15_NSS_INS5_IJS16_S1L_EEENS5_IJS1L_SC_EEEEEEENS4_39AutoVectorizingCopyWithAssumedAlignmentILi128EEENS4_14SM90_TMA_STOREES25_S27_S27_EEEvvEEEEvNT_6ParamsE,"",@"SHT_CUDA_INFO"
	.sectionflags	@""
	.align	4


	//----- nvinfo : EIATTR_CUDA_API_VERSION
	.align		4
        /*0000*/ 	.byte	0x04, 0x37
        /*0002*/ 	.short	(.L_31 - .L_30)
.L_30:
        /*0004*/ 	.word	0x00000082


	//----- nvinfo : EIATTR_KPARAM_INFO
	.align		4
.L_31:
        /*0008*/ 	.byte	0x04, 0x17
        /*000a*/ 	.short	(.L_33 - .L_32)
.L_32:
        /*000c*/ 	.word	0x00000000
        /*0010*/ 	.short	0x0000
        /*0012*/ 	.short	0x0000
        /*0014*/ 	.byte	0x00, 0xf0, 0x01, 0x20


	//----- nvinfo : EIATTR_AT_ENTRY_FRAGMENTS
	.align		4
.L_33:
        /*0018*/ 	.byte	0x04, 0x4f
        /*001a*/ 	.short	(.L_35 - .L_34)


	//   ....[0]....
.L_34:
        /*001c*/ 	.word	0x00000007


	//----- nvinfo : EIATTR_RESERVED_SMEM_USED
	.align		4
.L_35:
        /*0020*/ 	.byte	0x01, 0x41
	.zero		2


	//----- nvinfo : EIATTR_SPARSE_MMA_MASK
	.align		4
        /*0024*/ 	.byte	0x03, 0x50
        /*0026*/ 	.short	0x0000


	//----- nvinfo : EIATTR_TCGEN05_2CTA_USED
	.align		4
        /*0028*/ 	.byte	0x01, 0x52
	.zero		2


	//----- nvinfo : EIATTR_MAXREG_COUNT
	.align		4
        /*002c*/ 	.byte	0x03, 0x1b
        /*002e*/ 	.short	0x00ff


	//----- nvinfo : EIATTR_NUM_BARRIERS
	.align		4
        /*0030*/ 	.byte	0x02, 0x4c
        /*0032*/ 	.byte	0x07
	.zero		1


	//----- nvinfo : EIATTR_EXTERNS
	.align		4
        /*0034*/ 	.byte	0x04, 0x0f
        /*0036*/ 	.short	(.L_37 - .L_36)


	//   ....[0]....
	.align		4
.L_36:
        /*0038*/ 	.word	index@(__assertfail)


	//----- nvinfo : EIATTR_MERCURY_ISA_VERSION
	.align		4
.L_37:
        /*003c*/ 	.byte	0x03, 0x5f
        /*003e*/ 	.short	0x0101


	//----- nvinfo : EIATTR_INT_WARP_WIDE_INSTR_OFFSETS
	.align		4
        /*0040*/ 	.byte	0x04, 0x31
        /*0042*/ 	.short	(.L_39 - .L_38)


	//   ....[0]....
.L_38:
        /*0044*/ 	.word	0x00000db0


	//   ....[1]....
        /*0048*/ 	.word	0x00000e50


	//   ....[2]....
        /*004c*/ 	.word	0x000021a0


	//   ....[3]....
        /*0050*/ 	.word	0x000043d0


	//   ....[4]....
        /*0054*/ 	.word	0x00004400


	//   ....[5]....
        /*0058*/ 	.word	0x00004450


	//   ....[6]....
        /*005c*/ 	.word	0x00004d40


	//   ....[7]....
        /*0060*/ 	.word	0x00004d60


	//   ....[8]....
        /*0064*/ 	.word	0x00005030


	//   ....[9]....
        /*0068*/ 	.word	0x00005160


	//----- nvinfo : EIATTR_COOP_GROUP_MASK_REGIDS
	.align		4
.L_39:
        /*006c*/ 	.byte	0x04, 0x29
        /*006e*/ 	.short	(.L_41 - .L_40)


	//   ....[0]....
.L_40:
        /*0070*/ 	.word	0xffffffff


	//   ....[1]....
        /*0074*/ 	.word	0xffffffff


	//   ....[2]....
        /*0078*/ 	.word	0xffffffff


	//   ....[3]....
        /*007c*/ 	.word	0xffffffff


	//   ....[4]....
        /*0080*/ 	.word	0xffffffff


	//   ....[5]....
        /*0084*/ 	.word	0xffffffff


	//   ....[6]....
        /*0088*/ 	.word	0xffffffff


	//   ....[7]....
        /*008c*/ 	.word	0xffffffff


	//   ....[8]....
        /*0090*/ 	.word	0xffffffff


	//   ....[9]....
        /*0094*/ 	.word	0xffffffff


	//   ....[10]....
        /*0098*/ 	.word	0xffffffff


	//   ....[11]....
        /*009c*/ 	.word	0xffffffff


	//   ....[12]....
        /*00a0*/ 	.word	0xffffffff


	//   ....[13]....
        /*00a4*/ 	.word	0xffffffff


	//----- nvinfo : EIATTR_COOP_GROUP_INSTR_OFFSETS
	.align		4
.L_41:
        /*00a8*/ 	.byte	0x04, 0x28
        /*00aa*/ 	.short	(.L_43 - .L_42)


	//   ....[0]....
.L_42:
        /*00ac*/ 	.word	0x000000c0


	//   ....[1]....
        /*00b0*/ 	.word	0x000004d0


	//   ....[2]....
        /*00b4*/ 	.word	0x00000740


	//   ....[3]....
        /*00b8*/ 	.word	0x000008b0


	//   ....[4]....
        /*00bc*/ 	.word	0x000009a0


	//   ....[5]....
        /*00c0*/ 	.word	0x00000b00


	//   ....[6]....
        /*00c4*/ 	.word	0x00000c90


	//   ....[7]....
        /*00c8*/ 	.word	0x00000ed0


	//   ....[8]....
        /*00cc*/ 	.word	0x00002080


	//   ....[9]....
        /*00d0*/ 	.word	0x000031c0


	//   ....[10]....
        /*00d4*/ 	.word	0x00003690


	//   ....[11]....
        /*00d8*/ 	.word	0x000036c0


	//   ....[12]....
        /*00dc*/ 	.word	0x000042e0


	//   ....[13]....
        /*00e0*/ 	.word	0x000044f0


	//----- nvinfo : EIATTR_VRC_CTA_INIT_COUNT
	.align		4
.L_43:
        /*00e4*/ 	.byte	0x02, 0x4a
        /*00e6*/ 	.byte	0x80
	.zero		1


	//----- nvinfo : EIATTR_SYSCALL_OFFSETS
	.align		4
        /*00e8*/ 	.byte	0x04, 0x46
        /*00ea*/ 	.short	(.L_45 - .L_44)


	//   ....[0]....
.L_44:
        /*00ec*/ 	.word	0x00005d20


	//   ....[1]....
        /*00f0*/ 	.word	0x00005e10


	//   ....[2]....
        /*00f4*/ 	.word	0x000066a0


	//   ....[3]....
        /*00f8*/ 	.word	0x00007350


	//----- nvinfo : EIATTR_MBARRIER_INSTR_OFFSETS
	.align		4
.L_45:
        /*00fc*/ 	.byte	0x04, 0x39
        /*00fe*/ 	.short	(.L_47 - .L_46)


	//   ....[0]....
.L_46:
        /*0100*/ 	.word	0x000005e0
        /*0104*/ 	.word	0x000000ff
        /*0108*/ 	.word	0x00000000
        /*010c*/ 	.short	0x0100
        /*010e*/ 	.byte	0x08
	.zero		1


	//   ....[1]....
        /*0110*/ 	.word	0x000005f0
        /*0114*/ 	.word	0x000000ff
        /*0118*/ 	.word	0x00000050
        /*011c*/ 	.short	0x0100
        /*011e*/ 	.byte	0x08
	.zero		1


	//   ....[2]....
        /*0120*/ 	.word	0x00000600
        /*0124*/ 	.word	0x000000ff
        /*0128*/ 	.word	0x00000008
        /*012c*/ 	.short	0x0100
        /*012e*/ 	.byte	0x08
	.zero		1


	//   ....[3]....
        /*0130*/ 	.word	0x00000610
        /*0134*/ 	.word	0x000000ff
        /*0138*/ 	.word	0x00000058
        /*013c*/ 	.short	0x0100
        /*013e*/ 	.byte	0x08
	.zero		1


	//   ....[4]....
        /*0140*/ 	.word	0x00000620
        /*0144*/ 	.word	0x000000ff
        /*0148*/ 	.word	0x00000010
        /*014c*/ 	.short	0x0100
        /*014e*/ 	.byte	0x08
	.zero		1


	//   ....[5]....
        /*0150*/ 	.word	0x00000630
        /*0154*/ 	.word	0x000000ff
        /*0158*/ 	.word	0x00000060
        /*015c*/ 	.short	0x0100
        /*015e*/ 	.byte	0x08
	.zero		1


	//   ....[6]....
        /*0160*/ 	.word	0x00000640
        /*0164*/ 	.word	0x000000ff
        /*0168*/ 	.word	0x00000018
        /*016c*/ 	.short	0x0100
        /*016e*/ 	.byte	0x08
	.zero		1


	//   ....[7]....
        /*0170*/ 	.word	0x00000650
        /*0174*/ 	.word	0x000000ff
        /*0178*/ 	.word	0x00000068
        /*017c*/ 	.short	0x0100
        /*017e*/ 	.byte	0x08
	.zero		1


	//   ....[8]....
        /*0180*/ 	.word	0x00000660
        /*0184*/ 	.word	0x000000ff
        /*0188*/ 	.word	0x00000020
        /*018c*/ 	.short	0x0100
        /*018e*/ 	.byte	0x08
	.zero		1


	//   ....[9]....
        /*0190*/ 	.word	0x00000670
        /*0194*/ 	.word	0x000000ff
        /*0198*/ 	.word	0x00000070
        /*019c*/ 	.short	0x0100
        /*019e*/ 	.byte	0x08
	.zero		1


	//   ....[10]....
        /*01a0*/ 	.word	0x00000680
        /*01a4*/ 	.word	0x000000ff
        /*01a8*/ 	.word	0x00000028
        /*01ac*/ 	.short	0x0100
        /*01ae*/ 	.byte	0x08
	.zero		1


	//   ....[11]....
        /*01b0*/ 	.word	0x00000690
        /*01b4*/ 	.word	0x000000ff
        /*01b8*/ 	.word	0x00000078
        /*01bc*/ 	.short	0x0100
        /*01be*/ 	.byte	0x08
	.zero		1


	//   ....[12]....
        /*01c0*/ 	.word	0x000006a0
        /*01c4*/ 	.word	0x000000ff
        /*01c8*/ 	.word	0x00000030
        /*01cc*/ 	.short	0x0100
        /*01ce*/ 	.byte	0x08
	.zero		1


	//   ....[13]....
        /*01d0*/ 	.word	0x000006b0
        /*01d4*/ 	.word	0x000000ff
        /*01d8*/ 	.word	0x00000080
        /*01dc*/ 	.short	0x0100
        /*01de*/ 	.byte	0x08
	.zero		1


	//   ....[14]....
        /*01e0*/ 	.word	0x000006c0
        /*01e4*/ 	.word	0x000000ff
        /*01e8*/ 	.word	0x00000038
        /*01ec*/ 	.short	0x0100
        /*01ee*/ 	.byte	0x08
	.zero		1


	//   ....[15]....
        /*01f0*/ 	.word	0x000006d0
        /*01f4*/ 	.word	0x000000ff
        /*01f8*/ 	.word	0x00000088
        /*01fc*/ 	.short	0x0100
        /*01fe*/ 	.byte	0x08
	.zero		1


	//   ....[16]....
        /*0200*/ 	.word	0x000006e0
        /*0204*/ 	.word	0x000000ff
        /*0208*/ 	.word	0x00000040
        /*020c*/ 	.short	0x0100
        /*020e*/ 	.byte	0x08
	.zero		1


	//   ....[17]....
        /*0210*/ 	.word	0x000006f0
        /*0214*/ 	.word	0x000000ff
        /*0218*/ 	.word	0x00000090
        /*021c*/ 	.short	0x0100
        /*021e*/ 	.byte	0x08
	.zero		1


	//   ....[18]....
        /*0220*/ 	.word	0x00000700
        /*0224*/ 	.word	0x000000ff
        /*0228*/ 	.word	0x00000048
        /*022c*/ 	.short	0x0100
        /*022e*/ 	.byte	0x08
	.zero		1


	//   ....[19]....
        /*0230*/ 	.word	0x00000710
        /*0234*/ 	.word	0x000000ff
        /*0238*/ 	.word	0x00000098
        /*023c*/ 	.short	0x0100
        /*023e*/ 	.byte	0x08
	.zero		1


	//   ....[20]....
        /*0240*/ 	.word	0x00000840
        /*0244*/ 	.word	0x000000ff
        /*0248*/ 	.word	0x000000a0
        /*024c*/ 	.short	0x0100
        /*024e*/ 	.byte	0x09
	.zero		1


	//   ....[21]....
        /*0250*/ 	.word	0x00000850
        /*0254*/ 	.word	0x000000ff
        /*0258*/ 	.word	0x000000b8
        /*025c*/ 	.short	0x0100
        /*025e*/ 	.byte	0x09
	.zero		1


	//   ....[22]....
        /*0260*/ 	.word	0x00000860
        /*0264*/ 	.word	0x000000ff
        /*0268*/ 	.word	0x000000a8
        /*026c*/ 	.short	0x0100
        /*026e*/ 	.byte	0x09
	.zero		1


	//   ....[23]....
        /*0270*/ 	.word	0x00000870
        /*0274*/ 	.word	0x000000ff
        /*0278*/ 	.word	0x000000c0
        /*027c*/ 	.short	0x0100
        /*027e*/ 	.byte	0x09
	.zero		1


	//   ....[24]....
        /*0280*/ 	.word	0x00000880
        /*0284*/ 	.word	0x000000ff
        /*0288*/ 	.word	0x000000b0
        /*028c*/ 	.short	0x0100
        /*028e*/ 	.byte	0x09
	.zero		1


	//   ....[25]....
        /*0290*/ 	.word	0x00000890
        /*0294*/ 	.word	0x000000ff
        /*0298*/ 	.word	0x000000c8
        /*029c*/ 	.short	0x0100
        /*029e*/ 	.byte	0x09
	.zero		1


	//   ....[26]....
        /*02a0*/ 	.word	0x00000970
        /*02a4*/ 	.word	0x000000ff
        /*02a8*/ 	.word	0x000000d0
        /*02ac*/ 	.short	0x0100
        /*02ae*/ 	.byte	0x08
	.zero		1


	//   ....[27]....
        /*02b0*/ 	.word	0x00000980
        /*02b4*/ 	.word	0x000000ff
        /*02b8*/ 	.word	0x000000d8
        /*02bc*/ 	.short	0x0100
        /*02be*/ 	.byte	0x08
	.zero		1


	//   ....[28]....
        /*02c0*/ 	.word	0x00000ab0
        /*02c4*/ 	.word	0x000000ff
        /*02c8*/ 	.word	0x000000e0
        /*02cc*/ 	.short	0x0100
        /*02ce*/ 	.byte	0x08
	.zero		1


	//   ....[29]....
        /*02d0*/ 	.word	0x00000ac0
        /*02d4*/ 	.word	0x000000ff
        /*02d8*/ 	.word	0x000000f0
        /*02dc*/ 	.short	0x0100
        /*02de*/ 	.byte	0x08
	.zero		1


	//   ....[30]....
        /*02e0*/ 	.word	0x00000ad0
        /*02e4*/ 	.word	0x000000ff
        /*02e8*/ 	.word	0x000000e8
        /*02ec*/ 	.short	0x0100
        /*02ee*/ 	.byte	0x08
	.zero		1


	//   ....[31]....
        /*02f0*/ 	.word	0x00000ae0
        /*02f4*/ 	.word	0x000000ff
        /*02f8*/ 	.word	0x000000f8
        /*02fc*/ 	.short	0x0100
        /*02fe*/ 	.byte	0x08
	.zero		1


	//   ....[32]....
        /*0300*/ 	.word	0x00000c00
        /*0304*/ 	.word	0x000000ff
        /*0308*/ 	.word	0x00000100
        /*030c*/ 	.short	0x0100
        /*030e*/ 	.byte	0x09
	.zero		1


	//   ....[33]....
        /*0310*/ 	.word	0x00000c10
        /*0314*/ 	.word	0x000000ff
        /*0318*/ 	.word	0x00000120
        /*031c*/ 	.short	0x0100
        /*031e*/ 	.byte	0x09
	.zero		1


	//   ....[34]....
        /*0320*/ 	.word	0x00000c20
        /*0324*/ 	.word	0x000000ff
        /*0328*/ 	.word	0x00000108
        /*032c*/ 	.short	0x0100
        /*032e*/ 	.byte	0x09
	.zero		1


	//   ....[35]....
        /*0330*/ 	.word	0x00000c30
        /*0334*/ 	.word	0x000000ff
        /*0338*/ 	.word	0x00000128
        /*033c*/ 	.short	0x0100
        /*033e*/ 	.byte	0x09
	.zero		1


	//   ....[36]....
        /*0340*/ 	.word	0x00000c40
        /*0344*/ 	.word	0x000000ff
        /*0348*/ 	.word	0x00000110
        /*034c*/ 	.short	0x0100
        /*034e*/ 	.byte	0x09
	.zero		1


	//   ....[37]....
        /*0350*/ 	.word	0x00000c50
        /*0354*/ 	.word	0x000000ff
        /*0358*/ 	.word	0x00000130
        /*035c*/ 	.short	0x0100
        /*035e*/ 	.byte	0x09
	.zero		1


	//   ....[38]....
        /*0360*/ 	.word	0x00000c60
        /*0364*/ 	.word	0x000000ff
        /*0368*/ 	.word	0x00000118
        /*036c*/ 	.short	0x0100
        /*036e*/ 	.byte	0x09
	.zero		1


	//   ....[39]....
        /*0370*/ 	.word	0x00000c70
        /*0374*/ 	.word	0x000000ff
        /*0378*/ 	.word	0x00000138
        /*037c*/ 	.short	0x0100
        /*037e*/ 	.byte	0x09
	.zero		1


	//   ....[40]....
        /*0380*/ 	.word	0x00000d60
        /*0384*/ 	.word	0x000000ff
        /*0388*/ 	.word	0x00000140
        /*038c*/ 	.short	0x0100
        /*038e*/ 	.byte	0x08
	.zero		1


	//   ....[41]....
        /*0390*/ 	.word	0x00000d70
        /*0394*/ 	.word	0x000000ff
        /*0398*/ 	.word	0x00000150
        /*039c*/ 	.short	0x0100
        /*039e*/ 	.byte	0x08
	.zero		1


	//   ....[42]....
        /*03a0*/ 	.word	0x00000d80
        /*03a4*/ 	.word	0x000000ff
        /*03a8*/ 	.word	0x00000148
        /*03ac*/ 	.short	0x0100
        /*03ae*/ 	.byte	0x08
	.zero		1


	//   ....[43]....
        /*03b0*/ 	.word	0x00000d90
        /*03b4*/ 	.word	0x000000ff
        /*03b8*/ 	.word	0x00000158
        /*03bc*/ 	.short	0x0100
        /*03be*/ 	.byte	0x08
	.zero		1


	//   ....[44]....
        /*03c0*/ 	.word	0x00000e80
        /*03c4*/ 	.word	0x000000ff
        /*03c8*/ 	.word	0x00000160
        /*03cc*/ 	.short	0x0100
        /*03ce*/ 	.byte	0x06
	.zero		1


	//   ....[45]....
        /*03d0*/ 	.word	0x00001870
        /*03d4*/ 	.word	0x00000002
        /*03d8*/ 	.word	0x00000150
        /*03dc*/ 	.short	0x010a
        /*03de*/ 	.byte	0xff
	.zero		1


	//   ....[46]....
        /*03e0*/ 	.word	0x000018a0
        /*03e4*/ 	.word	0x00000002
        /*03e8*/ 	.word	0x00000140
        /*03ec*/ 	.short	0x0101
        /*03ee*/ 	.byte	0xff
	.zero		1


	//   ....[47]....
        /*03f0*/ 	.word	0x00001970
        /*03f4*/ 	.word	0x000000ff
        /*03f8*/ 	.word	0x00000050
        /*03fc*/ 	.short	0x010a
        /*03fe*/ 	.byte	0x08
	.zero		1


	//   ....[48]....
        /*0400*/ 	.word	0x00001a70
        /*0404*/ 	.word	0x000000ff
        /*0408*/ 	.word	0x00000050
        /*040c*/ 	.short	0x010a
        /*040e*/ 	.byte	0x21
	.zero		1


	//   ....[49]....
        /*0410*/ 	.word	0x00001c20
        /*0414*/ 	.word	0x000000ff
        /*0418*/ 	.word	0x00000050
        /*041c*/ 	.short	0x010a
        /*041e*/ 	.byte	0x08
	.zero		1


	//   ....[50]....
        /*0420*/ 	.word	0x00001d40
        /*0424*/ 	.word	0x000000ff
        /*0428*/ 	.word	0x000000d8
        /*042c*/ 	.short	0x0101
        /*042e*/ 	.byte	0x04
	.zero		1


	//   ....[51]....
        /*0430*/ 	.word	0x00001d50
        /*0434*/ 	.word	0x000000ff
        /*0438*/ 	.word	0x00000050
        /*043c*/ 	.short	0x010a
        /*043e*/ 	.byte	0x08
	.zero		1


	//   ....[52]....
        /*0440*/ 	.word	0x00001dd0
        /*0444*/ 	.word	0x000000ff
        /*0448*/ 	.word	0x00000050
        /*044c*/ 	.short	0x010a
        /*044e*/ 	.byte	0x11
	.zero		1


	//   ....[53]....
        /*0450*/ 	.word	0x00001f60
        /*0454*/ 	.word	0x000000ff
        /*0458*/ 	.word	0x00000050
        /*045c*/ 	.short	0x010a
        /*045e*/ 	.byte	0x08
	.zero		1


	//   ....[54]....
        /*0460*/ 	.word	0x000020b0
        /*0464*/ 	.word	0x00000002
        /*0468*/ 	.word	0x000000e0
        /*046c*/ 	.short	0x010a
        /*046e*/ 	.byte	0xff
	.zero		1


	//   ....[55]....
        /*0470*/ 	.word	0x00002170
        /*0474*/ 	.word	0x00000002
        /*0478*/ 	.word	0x00000000
        /*047c*/ 	.short	0x0101
        /*047e*/ 	.byte	0xff
	.zero		1


	//   ....[56]....
        /*0480*/ 	.word	0x000026d0
        /*0484*/ 	.word	0x000000ff
        /*0488*/ 	.word	0x00000000
        /*048c*/ 	.short	0x010a
        /*048e*/ 	.byte	0x05
	.zero		1


	//   ....[57]....
        /*0490*/ 	.word	0x00002760
        /*0494*/ 	.word	0x000000ff
        /*0498*/ 	.word	0x00000000
        /*049c*/ 	.short	0x010a
        /*049e*/ 	.byte	0x05
	.zero		1


	//   ....[58]....
        /*04a0*/ 	.word	0x000027f0
        /*04a4*/ 	.word	0x000000ff
        /*04a8*/ 	.word	0x00000000
        /*04ac*/ 	.short	0x010a
        /*04ae*/ 	.byte	0x05
	.zero		1


	//   ....[59]....
        /*04b0*/ 	.word	0x00002880
        /*04b4*/ 	.word	0x000000ff
        /*04b8*/ 	.word	0x00000000
        /*04bc*/ 	.short	0x010a
        /*04be*/ 	.byte	0x05
	.zero		1


	//   ....[60]....
        /*04c0*/ 	.word	0x00002910
        /*04c4*/ 	.word	0x000000ff
        /*04c8*/ 	.word	0x00000000
        /*04cc*/ 	.short	0x010a
        /*04ce*/ 	.byte	0x05
	.zero		1


	//   ....[61]....
        /*04d0*/ 	.word	0x000029a0
        /*04d4*/ 	.word	0x000000ff
        /*04d8*/ 	.word	0x00000000
        /*04dc*/ 	.short	0x010a
        /*04de*/ 	.byte	0x05
	.zero		1


	//   ....[62]....
        /*04e0*/ 	.word	0x00002a30
        /*04e4*/ 	.word	0x000000ff
        /*04e8*/ 	.word	0x00000000
        /*04ec*/ 	.short	0x010a
        /*04ee*/ 	.byte	0x05
	.zero		1


	//   ....[63]....
        /*04f0*/ 	.word	0x00002ac0
        /*04f4*/ 	.word	0x000000ff
        /*04f8*/ 	.word	0x00000000
        /*04fc*/ 	.short	0x010a
        /*04fe*/ 	.byte	0x05
	.zero		1


	//   ....[64]....
        /*0500*/ 	.word	0x00002b50
        /*0504*/ 	.word	0x000000ff
        /*0508*/ 	.word	0x00000000
        /*050c*/ 	.short	0x010a
        /*050e*/ 	.byte	0x05
	.zero		1


	//   ....[65]....
        /*0510*/ 	.word	0x00002bf0
        /*0514*/ 	.word	0x00000000
        /*0518*/ 	.word	0x00000000
        /*051c*/ 	.short	0x010a
        /*051e*/ 	.byte	0xff
	.zero		1


	//   ....[66]....
        /*0520*/ 	.word	0x00002d20
        /*0524*/ 	.word	0x00000000
        /*0528*/ 	.word	0x00000140
        /*052c*/ 	.short	0x010a
        /*052e*/ 	.byte	0xff
	.zero		1


	//   ....[67]....
        /*0530*/ 	.word	0x00002d90
        /*0534*/ 	.word	0x00000000
        /*0538*/ 	.word	0x00000000
        /*053c*/ 	.short	0x0101
        /*053e*/ 	.byte	0xff
	.zero		1


	//   ....[68]....
        /*0540*/ 	.word	0x00002db0
        /*0544*/ 	.word	0x000000ff
        /*0548*/ 	.word	0x000000f0
        /*054c*/ 	.short	0x010a
        /*054e*/ 	.byte	0x05
	.zero		1


	//   ....[69]....
        /*0550*/ 	.word	0x00002ed0
        /*0554*/ 	.word	0x00000000
        /*0558*/ 	.word	0x000000e0
        /*055c*/ 	.short	0x010a
        /*055e*/ 	.byte	0xff
	.zero		1


	//   ....[70]....
        /*0560*/ 	.word	0x00002fd0
        /*0564*/ 	.word	0x00000000
        /*0568*/ 	.word	0x00000000
        /*056c*/ 	.short	0x0101
        /*056e*/ 	.byte	0xff
	.zero		1


	//   ....[71]....
        /*0570*/ 	.word	0x00003060
        /*0574*/ 	.word	0x000000ff
        /*0578*/ 	.word	0x000000f0
        /*057c*/ 	.short	0x0106
        /*057e*/ 	.byte	0x05
	.zero		1


	//   ....[72]....
        /*0580*/ 	.word	0x00003080
        /*0584*/ 	.word	0x000000ff
        /*0588*/ 	.word	0x000000f0
        /*058c*/ 	.short	0x010a
        /*058e*/ 	.byte	0x05
	.zero		1


	//   ....[73]....
        /*0590*/ 	.word	0x00003110
        /*0594*/ 	.word	0x000000ff
        /*0598*/ 	.word	0x000000f0
        /*059c*/ 	.short	0x0106
        /*059e*/ 	.byte	0x04
	.zero		1


	//   ....[74]....
        /*05a0*/ 	.word	0x00003150
        /*05a4*/ 	.word	0x00000000
        /*05a8*/ 	.word	0x000000f0
        /*05ac*/ 	.short	0x010a
        /*05ae*/ 	.byte	0xff
	.zero		1


	//   ....[75]....
        /*05b0*/ 	.word	0x00003390
        /*05b4*/ 	.word	0x000000ff
        /*05b8*/ 	.word	0x00000008
        /*05bc*/ 	.short	0x010a
        /*05be*/ 	.byte	0x06
	.zero		1


	//   ....[76]....
        /*05c0*/ 	.word	0x000033b0
        /*05c4*/ 	.word	0x000000ff
        /*05c8*/ 	.word	0x00000008
        /*05cc*/ 	.short	0x010a
        /*05ce*/ 	.byte	0x06
	.zero		1


	//   ....[77]....
        /*05d0*/ 	.word	0x00003540
        /*05d4*/ 	.word	0x000000ff
        /*05d8*/ 	.word	0x00000008
        /*05dc*/ 	.short	0x010a
        /*05de*/ 	.byte	0x06
	.zero		1


	//   ....[78]....
        /*05e0*/ 	.word	0x00003560
        /*05e4*/ 	.word	0x000000ff
        /*05e8*/ 	.word	0x00000008
        /*05ec*/ 	.short	0x010a
        /*05ee*/ 	.byte	0x06
	.zero		1


	//   ....[79]....
        /*05f0*/ 	.word	0x00003620
        /*05f4*/ 	.word	0x000000ff
        /*05f8*/ 	.word	0x00000000
        /*05fc*/ 	.short	0x0101
        /*05fe*/ 	.byte	0x07
	.zero		1


	//   ....[80]....
        /*0600*/ 	.word	0x00003960
        /*0604*/ 	.word	0x00000000
        /*0608*/ 	.word	0x000000e0
        /*060c*/ 	.short	0x010a
        /*060e*/ 	.byte	0xff
	.zero		1


	//   ....[81]....
        /*0610*/ 	.word	0x00003a20
        /*0614*/ 	.word	0x00000000
        /*0618*/ 	.word	0x00000000
        /*061c*/ 	.short	0x0101
        /*061e*/ 	.byte	0xff
	.zero		1


	//   ....[82]....
        /*0620*/ 	.word	0x00003ae0
        /*0624*/ 	.word	0x000000ff
        /*0628*/ 	.word	0x00000000
        /*062c*/ 	.short	0x010a
        /*062e*/ 	.byte	0x08
	.zero		1


	//   ....[83]....
        /*0630*/ 	.word	0x00003af0
        /*0634*/ 	.word	0x000000ff
        /*0638*/ 	.word	0x00000120
        /*063c*/ 	.short	0x010a
        /*063e*/ 	.byte	0x09
	.zero		1


	//   ....[84]....
        /*0640*/ 	.word	0x00003ba0
        /*0644*/ 	.word	0x000000ff
        /*0648*/ 	.word	0x00000000
        /*064c*/ 	.short	0x010a
        /*064e*/ 	.byte	0x08
	.zero		1


	//   ....[85]....
        /*0650*/ 	.word	0x00003cd0
        /*0654*/ 	.word	0x000000ff
        /*0658*/ 	.word	0x00000000
        /*065c*/ 	.short	0x010a
        /*065e*/ 	.byte	0x1e
	.zero		1


	//   ....[86]....
        /*0660*/ 	.word	0x00003fd0
        /*0664*/ 	.word	0x000000ff
        /*0668*/ 	.word	0x00000000
        /*066c*/ 	.short	0x010a
        /*066e*/ 	.byte	0x08
	.zero		1


	//   ....[87]....
        /*0670*/ 	.word	0x00004060
        /*0674*/ 	.word	0x000000ff
        /*0678*/ 	.word	0x00000000
        /*067c*/ 	.short	0x010a
        /*067e*/ 	.byte	0x08
	.zero		1


	//   ....[88]....
        /*0680*/ 	.word	0x000040f0
        /*0684*/ 	.word	0x000000ff
        /*0688*/ 	.word	0x00000000
        /*068c*/ 	.short	0x010a
        /*068e*/ 	.byte	0x08
	.zero		1


	//   ....[89]....
        /*0690*/ 	.word	0x00004190
        /*0694*/ 	.word	0x00000000
        /*0698*/ 	.word	0x00000000
        /*069c*/ 	.short	0x010a
        /*069e*/ 	.byte	0xff
	.zero		1


	//   ....[90]....
        /*06a0*/ 	.word	0x000041d0
        /*06a4*/ 	.word	0x00000000
        /*06a8*/ 	.word	0x00000000
        /*06ac*/ 	.short	0x010a
        /*06ae*/ 	.byte	0xff
	.zero		1


	//   ....[91]....
        /*06b0*/ 	.word	0x00004240
        /*06b4*/ 	.word	0x000000ff
        /*06b8*/ 	.word	0x00000000
        /*06bc*/ 	.short	0x0101
        /*06be*/ 	.byte	0x05
	.zero		1


	//   ....[92]....
        /*06c0*/ 	.word	0x00004280
        /*06c4*/ 	.word	0x000000ff
        /*06c8*/ 	.word	0x00000160
        /*06cc*/ 	.short	0x010a
        /*06ce*/ 	.byte	0x07
	.zero		1


	//   ....[93]....
        /*06d0*/ 	.word	0x000042d0
        /*06d4*/ 	.word	0x000000ff
        /*06d8*/ 	.word	0x00000000
        /*06dc*/ 	.short	0x0101
        /*06de*/ 	.byte	0x05
	.zero		1


	//   ....[94]....
        /*06e0*/ 	.word	0x000046e0
        /*06e4*/ 	.word	0x00000000
        /*06e8*/ 	.word	0x000000e0
        /*06ec*/ 	.short	0x010a
        /*06ee*/ 	.byte	0xff
	.zero		1


	//   ....[95]....
        /*06f0*/ 	.word	0x000047a0
        /*06f4*/ 	.word	0x00000000
        /*06f8*/ 	.word	0x00000000
        /*06fc*/ 	.short	0x0101
        /*06fe*/ 	.byte	0xff
	.zero		1


	//   ....[96]....
        /*0700*/ 	.word	0x00004ac0
        /*0704*/ 	.word	0x000000ff
        /*0708*/ 	.word	0x000000d8
        /*070c*/ 	.short	0x010a
        /*070e*/ 	.byte	0x06
	.zero		1


	//   ....[97]....
        /*0710*/ 	.word	0x00004ce0
        /*0714*/ 	.word	0x000000ff
        /*0718*/ 	.word	0x000000b8
        /*071c*/ 	.short	0x010a
        /*071e*/ 	.byte	0x0f
	.zero		1


	//   ....[98]....
        /*0720*/ 	.word	0x00004ee0
        /*0724*/ 	.word	0x000000ff
        /*0728*/ 	.word	0x000000a0
        /*072c*/ 	.short	0x010b
        /*072e*/ 	.byte	0x0f
	.zero		1


	//   ....[99]....
        /*0730*/ 	.word	0x00004f30
        /*0734*/ 	.word	0x000000ff
        /*0738*/ 	.word	0x00000000
        /*073c*/ 	.short	0x0101
        /*073e*/ 	.byte	0x10
	.zero		1


	//   ....[100]....
        /*0740*/ 	.word	0x00004f70
        /*0744*/ 	.word	0x000000ff
        /*0748*/ 	.word	0x000000b8
        /*074c*/ 	.short	0x010a
        /*074e*/ 	.byte	0x0d
	.zero		1


	//   ....[101]....
        /*0750*/ 	.word	0x000051b0
        /*0754*/ 	.word	0x000000ff
        /*0758*/ 	.word	0x000000a0
        /*075c*/ 	.short	0x010b
        /*075e*/ 	.byte	0x0d
	.zero		1


	//   ....[102]....
        /*0760*/ 	.word	0x00005220
        /*0764*/ 	.word	0x000000ff
        /*0768*/ 	.word	0x00000000
        /*076c*/ 	.short	0x0101
        /*076e*/ 	.byte	0x0f
	.zero		1


	//   ....[103]....
        /*0770*/ 	.word	0x00005270
        /*0774*/ 	.word	0x000000ff
        /*0778*/ 	.word	0x00000000
        /*077c*/ 	.short	0x010a
        /*077e*/ 	.byte	0x04
	.zero		1


	//   ....[104]....
        /*0780*/ 	.word	0x00005300
        /*0784*/ 	.word	0x000000ff
        /*0788*/ 	.word	0x00000000
        /*078c*/ 	.short	0x010a
        /*078e*/ 	.byte	0x04
	.zero		1


	//   ....[105]....
        /*0790*/ 	.word	0x000053a0
        /*0794*/ 	.word	0x00000000
        /*0798*/ 	.word	0x00000000
        /*079c*/ 	.short	0x010a
        /*079e*/ 	.byte	0xff
	.zero		1


	//   ....[106]....
        /*07a0*/ 	.word	0x000056f0
        /*07a4*/ 	.word	0x00000000
        /*07a8*/ 	.word	0x000000e0
        /*07ac*/ 	.short	0x010a
        /*07ae*/ 	.byte	0xff
	.zero		1


	//   ....[107]....
        /*07b0*/ 	.word	0x00005800
        /*07b4*/ 	.word	0x00000000
        /*07b8*/ 	.word	0x00000000
        /*07bc*/ 	.short	0x0101
        /*07be*/ 	.byte	0xff
	.zero		1


	//   ....[108]....
        /*07c0*/ 	.word	0x00006180
        /*07c4*/ 	.word	0x00000000
        /*07c8*/ 	.word	0x000000a0
        /*07cc*/ 	.short	0x010a
        /*07ce*/ 	.byte	0xff
	.zero		1


	//   ....[109]....
        /*07d0*/ 	.word	0x00006350
        /*07d4*/ 	.word	0x0000006e
        /*07d8*/ 	.word	0x00000100
        /*07dc*/ 	.short	0x010a
        /*07de*/ 	.byte	0xff
	.zero		1


	//   ....[110]....
        /*07e0*/ 	.word	0x00006450
        /*07e4*/ 	.word	0x00000000
        /*07e8*/ 	.word	0x000000a0
        /*07ec*/ 	.short	0x010a
        /*07ee*/ 	.byte	0xff
	.zero		1


	//   ....[111]....
        /*07f0*/ 	.word	0x00006580
        /*07f4*/ 	.word	0x0000006e
        /*07f8*/ 	.word	0x00000100
        /*07fc*/ 	.short	0x010a
        /*07fe*/ 	.byte	0xff
	.zero		1


	//   ....[112]....
        /*0800*/ 	.word	0x00007090
        /*0804*/ 	.word	0x00000000
        /*0808*/ 	.word	0x00000000
        /*080c*/ 	.short	0x0101
        /*080e*/ 	.byte	0xff
	.zero		1


	//   ....[113]....
        /*0810*/ 	.word	0x000070a0
        /*0814*/ 	.word	0x00000002
        /*0818*/ 	.word	0x000000a0
        /*081c*/ 	.short	0x010a
        /*081e*/ 	.byte	0xff
	.zero		1


	//   ....[114]....
        /*0820*/ 	.word	0x00007170
        /*0824*/ 	.word	0x00000002
        /*0828*/ 	.word	0x000000a0
        /*082c*/ 	.short	0x010a
        /*082e*/ 	.byte	0xff
	.zero		1


	//   ....[115]....
        /*0830*/ 	.word	0x00007470
        /*0834*/ 	.word	0x0000006e
        /*0838*/ 	.word	0x00000000
        /*083c*/ 	.short	0x0101
        /*083e*/ 	.byte	0xff
	.zero		1


	//   ....[116]....
        /*0840*/ 	.word	0x00007e00
        /*0844*/ 	.word	0x00000000
        /*0848*/ 	.word	0x00000000
        /*084c*/ 	.short	0x0101
        /*084e*/ 	.byte	0xff
	.zero		1


	//   ....[117]....
        /*0850*/ 	.word	0x00008070
        /*0854*/ 	.word	0x000000ff
        /*0858*/ 	.word	0x00000000
        /*085c*/ 	.short	0x0101
        /*085e*/ 	.byte	0x04
	.zero		1


	//   ....[118]....
        /*0860*/ 	.word	0x00008090
        /*0864*/ 	.word	0x00000002
        /*0868*/ 	.word	0x00000150
        /*086c*/ 	.short	0x010a
        /*086e*/ 	.byte	0xff
	.zero		1


	//   ....[119]....
        /*0870*/ 	.word	0x000080f0
        /*0874*/ 	.word	0x00000002
        /*0878*/ 	.word	0x00000050
        /*087c*/ 	.short	0x010a
        /*087e*/ 	.byte	0xff
	.zero		1


	//   ....[120]....
        /*0880*/ 	.word	0x00008150
        /*0884*/ 	.word	0x00000002
        /*0888*/ 	.word	0x00000050
        /*088c*/ 	.short	0x010a
        /*088e*/ 	.byte	0xff
	.zero		1


	//   ....[121]....
        /*0890*/ 	.word	0x000081a0
        /*0894*/ 	.word	0x00000002
        /*0898*/ 	.word	0x000000e0
        /*089c*/ 	.short	0x010a
        /*089e*/ 	.byte	0xff
	.zero		1


	//   ....[122]....
        /*08a0*/ 	.word	0x00008200
        /*08a4*/ 	.word	0x00000000
        /*08a8*/ 	.word	0x00000000
        /*08ac*/ 	.short	0x010a
        /*08ae*/ 	.byte	0xff
	.zero		1


	//   ....[123]....
        /*08b0*/ 	.word	0x00008260
        /*08b4*/ 	.word	0x00000000
        /*08b8*/ 	.word	0x00000000
        /*08bc*/ 	.short	0x010a
        /*08be*/ 	.byte	0xff
	.zero		1


	//   ....[124]....
        /*08c0*/ 	.word	0x000082c0
        /*08c4*/ 	.word	0x00000000
        /*08c8*/ 	.word	0x00000000
        /*08cc*/ 	.short	0x010a
        /*08ce*/ 	.byte	0xff
	.zero		1


	//   ....[125]....
        /*08d0*/ 	.word	0x00008320
        /*08d4*/ 	.word	0x00000000
        /*08d8*/ 	.word	0x00000000
        /*08dc*/ 	.short	0x010a
        /*08de*/ 	.byte	0xff
	.zero		1


	//   ....[126]....
        /*08e0*/ 	.word	0x00008380
        /*08e4*/ 	.word	0x00000000
        /*08e8*/ 	.word	0x00000000
        /*08ec*/ 	.short	0x010a
        /*08ee*/ 	.byte	0xff
	.zero		1


	//   ....[127]....
        /*08f0*/ 	.word	0x000083e0
        /*08f4*/ 	.word	0x00000000
        /*08f8*/ 	.word	0x00000000
        /*08fc*/ 	.short	0x010a
        /*08fe*/ 	.byte	0xff
	.zero		1


	//   ....[128]....
        /*0900*/ 	.word	0x00008440
        /*0904*/ 	.word	0x00000000
        /*0908*/ 	.word	0x00000000
        /*090c*/ 	.short	0x010a
        /*090e*/ 	.byte	0xff
	.zero		1


	//   ....[129]....
        /*0910*/ 	.word	0x000084a0
        /*0914*/ 	.word	0x00000000
        /*0918*/ 	.word	0x00000000
        /*091c*/ 	.short	0x010a
        /*091e*/ 	.byte	0xff
	.zero		1


	//   ....[130]....
        /*0920*/ 	.word	0x00008500
        /*0924*/ 	.word	0x00000000
        /*0928*/ 	.word	0x00000000
        /*092c*/ 	.short	0x010a
        /*092e*/ 	.byte	0xff
	.zero		1


	//   ....[131]....
        /*0930*/ 	.word	0x00008550
        /*0934*/ 	.word	0x00000000
        /*0938*/ 	.word	0x00000140
        /*093c*/ 	.short	0x010a
        /*093e*/ 	.byte	0xff
	.zero		1


	//   ....[132]....
        /*0940*/ 	.word	0x000085b0
        /*0944*/ 	.word	0x00000000
        /*0948*/ 	.word	0x000000f0
        /*094c*/ 	.short	0x010a
        /*094e*/ 	.byte	0xff
	.zero		1


	//   ....[133]....
        /*0950*/ 	.word	0x00008600
        /*0954*/ 	.word	0x00000000
        /*0958*/ 	.word	0x000000e0
        /*095c*/ 	.short	0x010a
        /*095e*/ 	.byte	0xff
	.zero		1


	//   ....[134]....
        /*0960*/ 	.word	0x00008660
        /*0964*/ 	.word	0x00000000
        /*0968*/ 	.word	0x000000f0
        /*096c*/ 	.short	0x010a
        /*096e*/ 	.byte	0xff
	.zero		1


	//   ....[135]....
        /*0970*/ 	.word	0x000086c0
        /*0974*/ 	.word	0x00000004
        /*0978*/ 	.word	0x00000008
        /*097c*/ 	.short	0x010a
        /*097e*/ 	.byte	0xff
	.zero		1


	//   ....[136]....
        /*0980*/ 	.word	0x000087a0
        /*0984*/ 	.word	0x00000002
        /*0988*/ 	.word	0x00000008
        /*098c*/ 	.short	0x010a
        /*098e*/ 	.byte	0xff
	.zero		1


	//   ....[137]....
        /*0990*/ 	.word	0x000087f0
        /*0994*/ 	.word	0x00000000
        /*0998*/ 	.word	0x000000e0
        /*099c*/ 	.short	0x010a
        /*099e*/ 	.byte	0xff
	.zero		1


	//   ....[138]....
        /*09a0*/ 	.word	0x00008850
        /*09a4*/ 	.word	0x00000000
        /*09a8*/ 	.word	0x00000120
        /*09ac*/ 	.short	0x010a
        /*09ae*/ 	.byte	0xff
	.zero		1


	//   ....[139]....
        /*09b0*/ 	.word	0x000088b0
        /*09b4*/ 	.word	0x00000000
        /*09b8*/ 	.word	0x00000000
        /*09bc*/ 	.short	0x010a
        /*09be*/ 	.byte	0xff
	.zero		1


	//   ....[140]....
        /*09c0*/ 	.word	0x00008910
        /*09c4*/ 	.word	0x00000000
        /*09c8*/ 	.word	0x00000000
        /*09cc*/ 	.short	0x010a
        /*09ce*/ 	.byte	0xff
	.zero		1


	//   ....[141]....
        /*09d0*/ 	.word	0x00008970
        /*09d4*/ 	.word	0x00000000
        /*09d8*/ 	.word	0x00000000
        /*09dc*/ 	.short	0x010a
        /*09de*/ 	.byte	0xff
	.zero		1


	//   ....[142]....
        /*09e0*/ 	.word	0x000089d0
        /*09e4*/ 	.word	0x00000000
        /*09e8*/ 	.word	0x00000000
        /*09ec*/ 	.short	0x010a
        /*09ee*/ 	.byte	0xff
	.zero		1


	//   ....[143]....
        /*09f0*/ 	.word	0x00008a30
        /*09f4*/ 	.word	0x00000000
        /*09f8*/ 	.word	0x00000160
        /*09fc*/ 	.short	0x010a
        /*09fe*/ 	.byte	0xff
	.zero		1


	//   ....[144]....
        /*0a00*/ 	.word	0x00008a80
        /*0a04*/ 	.word	0x00000000
        /*0a08*/ 	.word	0x000000e0
        /*0a0c*/ 	.short	0x010a
        /*0a0e*/ 	.byte	0xff
	.zero		1


	//   ....[145]....
        /*0a10*/ 	.word	0x00008ae0
        /*0a14*/ 	.word	0x00000000
        /*0a18*/ 	.word	0x000000d8
        /*0a1c*/ 	.short	0x010a
        /*0a1e*/ 	.byte	0xff
	.zero		1


	//   ....[146]....
        /*0a20*/ 	.word	0x00008b40
        /*0a24*/ 	.word	0x00000000
        /*0a28*/ 	.word	0x000000b8
        /*0a2c*/ 	.short	0x010a
        /*0a2e*/ 	.byte	0xff
	.zero		1


	//   ....[147]....
        /*0a30*/ 	.word	0x00008ba0
        /*0a34*/ 	.word	0x00000000
        /*0a38*/ 	.word	0x000000b8
        /*0a3c*/ 	.short	0x010a
        /*0a3e*/ 	.byte	0xff
	.zero		1


	//   ....[148]....
        /*0a40*/ 	.word	0x00008c00
        /*0a44*/ 	.word	0x00000000
        /*0a48*/ 	.word	0x00000000
        /*0a4c*/ 	.short	0x010a
        /*0a4e*/ 	.byte	0xff
	.zero		1


	//   ....[149]....
        /*0a50*/ 	.word	0x00008c60
        /*0a54*/ 	.word	0x00000000
        /*0a58*/ 	.word	0x00000000
        /*0a5c*/ 	.short	0x010a
        /*0a5e*/ 	.byte	0xff
	.zero		1


	//   ....[150]....
        /*0a60*/ 	.word	0x00008cb0
        /*0a64*/ 	.word	0x00000000
        /*0a68*/ 	.word	0x000000e0
        /*0a6c*/ 	.short	0x010a
        /*0a6e*/ 	.byte	0xff
	.zero		1


	//   ....[151]....
        /*0a70*/ 	.word	0x00008d00
        /*0a74*/ 	.word	0x00000000
        /*0a78*/ 	.word	0x000000a0
        /*0a7c*/ 	.short	0x010a
        /*0a7e*/ 	.byte	0xff
	.zero		1


	//   ....[152]....
        /*0a80*/ 	.word	0x00008d50
        /*0a84*/ 	.word	0x0000006e
        /*0a88*/ 	.word	0x00000100
        /*0a8c*/ 	.short	0x010a
        /*0a8e*/ 	.byte	0xff
	.zero		1


	//   ....[153]....
        /*0a90*/ 	.word	0x00008da0
        /*0a94*/ 	.word	0x00000002
        /*0a98*/ 	.word	0x000000a0
        /*0a9c*/ 	.short	0x010a
        /*0a9e*/ 	.byte	0xff
	.zero		1


	//----- nvinfo : EIATTR_NUM_MBARRIERS
	.align		4
.L_47:
        /*0aa0*/ 	.byte	0x03, 0x38
        /*0aa2*/ 	.short	0x002d


	//----- nvinfo : EIATTR_EXIT_INSTR_OFFSETS
	.align		4
        /*0aa4*/ 	.byte	0x04, 0x1c
        /*0aa6*/ 	.short	(.L_49 - .L_48)


	//   ....[0]....
.L_48:
        /*0aa8*/ 	.word	0x00002c20


	//   ....[1]....
        /*0aac*/ 	.word	0x00003120


	//   ....[2]....
        /*0ab0*/ 	.word	0x00003180


	//   ....[3]....
        /*0ab4*/ 	.word	0x00004500


	//   ....[4]....
        /*0ab8*/ 	.word	0x000053d0


	//   ....[5]....
        /*0abc*/ 	.word	0x00005410


	//   ....[6]....
        /*0ac0*/ 	.word	0x00007f60


	//   ....[7]....
        /*0ac4*/ 	.word	0x00007fe0


	//   ....[8]....
        /*0ac8*/ 	.word	0x00008010


	//   ....[9]....
        /*0acc*/ 	.word	0x00008080


	//----- nvinfo : EIATTR_MAX_THREADS
	.align		4
.L_49:
        /*0ad0*/ 	.byte	0x04, 0x05
        /*0ad2*/ 	.short	(.L_51 - .L_50)
.L_50:
        /*0ad4*/ 	.word	0x00000100
        /*0ad8*/ 	.word	0x00000001
        /*0adc*/ 	.word	0x00000001


	//----- nvinfo : EIATTR_CRS_STACK_SIZE
	.align		4
.L_51:
        /*0ae0*/ 	.byte	0x04, 0x1e
        /*0ae2*/ 	.short	(.L_53 - .L_52)
.L_52:
        /*0ae4*/ 	.word	0x00000000


	//----- nvinfo : EIATTR_CBANK_PARAM_SIZE
	.align		4
.L_53:
        /*0ae8*/ 	.byte	0x03, 0x19
        /*0aea*/ 	.short	0x0800


	//----- nvinfo : EIATTR_PARAM_CBANK
	.align		4
        /*0aec*/ 	.byte	0x04, 0x0a
        /*0aee*/ 	.short	(.L_55 - .L_54)
	.align		4
.L_54:
        /*0af0*/ 	.word	index@(.nv.constant0._ZN7cutlass13device_kernelINS_4gemm6kernel13GemmUniversalIN4cute5tupleIJiiiiEEENS1_10collective13CollectiveMmaINS1_35MainloopSm100TmaUmmaWarpSpecializedILi10ELi2ELi4ENS5_IJNS4_1CILi2EEENSA_ILi1EEESC_EEEEENS5_IJNSA_ILi256EEENSA_ILi64EEESG_EEENS_6half_tENS5_IJlSC_lEEESI_SJ_NS4_8TiledMMAINS4_8MMA_AtomIJNS4_26SM100_MMA_F16BF16_2x1SM_SSISI_SI_fLi256ELi64ELNS4_4UMMA5MajorE0ELSO_0ELNSN_7ScaleInE0ELSP_0EEEEEENS4_6LayoutINS5_IJSC_SC_SC_EEENS5_IJNSA_ILi0EEESU_SU_EEEEENS5_IJNS4_10UnderscoreESX_SX_EEEEENS4_18SM100_TMA_2SM_LOADENS4_14ComposedLayoutINS4_7SwizzleILi3ELi4ELi3EEENS4_18smem_ptr_flag_bitsILi16EEENSS_INS5_IJNSA_ILi8EEESG_EEENS5_IJSG_SC_EEEEEEEvNS4_8identityES10_S1A_vS1B_EENS_8epilogue10collective18CollectiveEpilogueINS1D_23Sm100TmaWarpSpecializedILi3ELi2ELi32ELb1ELb0EEEJNS5_IJNSA_ILi128EEESG_SG_EEENS5_IJNSS_IS1I_SC_EENSS_INSA_ILi32EEESC_EEEEESI_SJ_SI_SJ_NS1D_6fusion15FusionCallbacksIS1H_NS1O_13LinCombEltActINS1D_6thread4ReLuESI_fSI_fLNS_15FloatRoundStyleE2EEES1J_S1N_JEEENS4_5SM1004TMEM4LOAD26SM100_TMEM_LOAD_32dp32b32xENS4_13SM90_TMA_LOADENS11_INS12_ILi2ELi4ELi3EEES15_NSS_INS5_IJS16_S1L_EEENS5_IJS1L_SC_EEEEEEENS4_39AutoVectorizingCopyWithAssumedAlignmentILi128EEENS4_14SM90_TMA_STOREES25_S27_S27_EEEvvEEEEvNT_6ParamsE)
        /*0af4*/ 	.short	0x0380
        /*0af6*/ 	.short	0x0800


	//----- nvinfo : EIATTR_SW_WAR
	.align		4
.L_55:
        /*0af8*/ 	.byte	0x04, 0x36
        /*0afa*/ 	.short	(.L_57 - .L_56)
.L_56:
        /*0afc*/ 	.word	0x00000008
.L_57:


//--------------------- .nv.callgraph             --------------------------
	.section	.nv.callgraph,"",@"SHT_CUDA_CALLGRAPH"
	.align	4
	.sectionentsize	8
	.align		4
        /*0000*/ 	.word	0x00000000
	.align		4
        /*0004*/ 	.word	0xffffffff
	.align		4
        /*0008*/ 	.word	index@(_ZN7cutlass13device_kernelINS_4gemm6kernel13GemmUniversalIN4cute5tupleIJiiiiEEENS1_10collective13CollectiveMmaINS1_35MainloopSm100TmaUmmaWarpSpecializedILi10ELi2ELi4ENS5_IJNS4_1CILi2EEENSA_ILi1EEESC_EEEEENS5_IJNSA_ILi256EEENSA_ILi64EEESG_EEENS_6half_tENS5_IJlSC_lEEESI_SJ_NS4_8TiledMMAINS4_8MMA_AtomIJNS4_26SM100_MMA_F16BF16_2x1SM_SSISI_SI_fLi256ELi64ELNS4_4UMMA5MajorE0ELSO_0ELNSN_7ScaleInE0ELSP_0EEEEEENS4_6LayoutINS5_IJSC_SC_SC_EEENS5_IJNSA_ILi0EEESU_SU_EEEEENS5_IJNS4_10UnderscoreESX_SX_EEEEENS4_18SM100_TMA_2SM_LOADENS4_14ComposedLayoutINS4_7SwizzleILi3ELi4ELi3EEENS4_18smem_ptr_flag_bitsILi16EEENSS_INS5_IJNSA_ILi8EEESG_EEENS5_IJSG_SC_EEEEEEEvNS4_8identityES10_S1A_vS1B_EENS_8epilogue10collective18CollectiveEpilogueINS1D_23Sm100TmaWarpSpecializedILi3ELi2ELi32ELb1ELb0EEEJNS5_IJNSA_ILi128EEESG_SG_EEENS5_IJNSS_IS1I_SC_EENSS_INSA_ILi32EEESC_EEEEESI_SJ_SI_SJ_NS1D_6fusion15FusionCallbacksIS1H_NS1O_13LinCombEltActINS1D_6thread4ReLuESI_fSI_fLNS_15FloatRoundStyleE2EEES1J_S1N_JEEENS4_5SM1004TMEM4LOAD26SM100_TMEM_LOAD_32dp32b32xENS4_13SM90_TMA_LOADENS11_INS12_ILi2ELi4ELi3EEES15_NSS_INS5_IJS16_S1L_EEENS5_IJS1L_SC_EEEEEEENS4_39AutoVectorizingCopyWithAssumedAlignmentILi128EEENS4_14SM90_TMA_STOREES25_S27_S27_EEEvvEEEEvNT_6ParamsE)
	.align		4
        /*000c*/ 	.word	index@(__assertfail)
	.align		4
        /*0010*/ 	.word	0x00000000
	.align		4
        /*0014*/ 	.word	0xfffffffe
	.align		4
        /*0018*/ 	.word	0x00000000
	.align		4
        /*001c*/ 	.word	0xfffffffd
	.align		4
        /*0020*/ 	.word	0x00000000
	.align		4
        /*0024*/ 	.word	0xfffffffc


//--------------------- .nv.constant4             --------------------------
	.section	.nv.constant4,"a",@progbits
	.align	8
	.align		8
.nv.constant4:
        /*0000*/ 	.dword	__assertfail
	.align		8
        /*0008*/ 	.dword	__unnamed_1
	.align		8
        /*0010*/ 	.dword	__unnamed_2
	.align		8
        /*0018*/ 	.dword	_ZN39_INTERNAL_0d08256b_4_k_cu_b43afe2d_40804cuda3std3__45__cpo5beginE
	.align		8
        /*0020*/ 	.dword	_ZN39_INTERNAL_0d08256b_4_k_cu_b43afe2d_40804cuda3std3__45__cpo3endE
	.align		8
        /*0028*/ 	.dword	_ZN39_INTERNAL_0d08256b_4_k_cu_b43afe2d_40804cuda3std3__45__cpo6cbeginE
	.align		8
        /*0030*/ 	.dword	_ZN39_INTERNAL_0d08256b_4_k_cu_b43afe2d_40804cuda3std3__45__cpo4cendE
	.align		8
        /*0038*/ 	.dword	_ZN39_INTERNAL_0d08256b_4_k_cu_b43afe2d_40804cuda3std3__441_GLOBAL__N__0d08256b_4_k_cu_b43afe2d_40806ignoreE
	.align		8
        /*0040*/ 	.dword	_ZN39_INTERNAL_0d08256b_4_k_cu_b43afe2d_40804cuda3std3__419piecewise_constructE
	.align		8
        /*0048*/ 	.dword	_ZN39_INTERNAL_0d08256b_4_k_cu_b43afe2d_40804cuda3std3__48in_placeE
	.align		8
        /*0050*/ 	.dword	_ZN39_INTERNAL_0d08256b_4_k_cu_b43afe2d_40804cuda3std6ranges3__45__cpo4swapE
	.align		8
        /*0058*/ 	.dword	_ZN39_INTERNAL_0d08256b_4_k_cu_b43afe2d_40804cuda3std6ranges3__45__cpo9iter_moveE
	.align		8
        /*0060*/ 	.dword	_ZN39_INTERNAL_0d08256b_4_k_cu_b43afe2d_40804cute7productE
	.align		8
        /*0068*/ 	.dword	_ZN39_INTERNAL_0d08256b_4_k_cu_b43afe2d_40804cute1_E
	.align		8
        /*0070*/ 	.dword	$str$25
	.align		8
        /*0078*/ 	.dword	$str$26
	.align		8
        /*0080*/ 	.dword	$str$27
	.align		8
        /*0088*/ 	.dword	$str$28


//--------------------- .text._ZN7cutlass13device_kernelINS_4gemm6kernel13GemmUniversalIN4cute5tupleIJiiiiEEENS1_10collective13CollectiveMmaINS1_35MainloopSm100TmaUmmaWarpSpecializedILi10ELi2ELi4ENS5_IJNS4_1CILi2EEENSA_ILi1EEESC_EEEEENS5_IJNSA_ILi256EEENSA_ILi64EEESG_EEENS_6half_tENS5_IJlSC_lEEESI_SJ_NS4_8TiledMMAINS4_8MMA_AtomIJNS4_26SM100_MMA_F16BF16_2x1SM_SSISI_SI_fLi256ELi64ELNS4_4UMMA5MajorE0ELSO_0ELNSN_7ScaleInE0ELSP_0EEEEEENS4_6LayoutINS5_IJSC_SC_SC_EEENS5_IJNSA_ILi0EEESU_SU_EEEEENS5_IJNS4_10UnderscoreESX_SX_EEEEENS4_18SM100_TMA_2SM_LOADENS4_14ComposedLayoutINS4_7SwizzleILi3ELi4ELi3EEENS4_18smem_ptr_flag_bitsILi16EEENSS_INS5_IJNSA_ILi8EEESG_EEENS5_IJSG_SC_EEEEEEEvNS4_8identityES10_S1A_vS1B_EENS_8epilogue10collective18CollectiveEpilogueINS1D_23Sm100TmaWarpSpecializedILi3ELi2ELi32ELb1ELb0EEEJNS5_IJNSA_ILi128EEESG_SG_EEENS5_IJNSS_IS1I_SC_EENSS_INSA_ILi32EEESC_EEEEESI_SJ_SI_SJ_NS1D_6fusion15FusionCallbacksIS1H_NS1O_13LinCombEltActINS1D_6thread4ReLuESI_fSI_fLNS_15FloatRoundStyleE2EEES1J_S1N_JEEENS4_5SM1004TMEM4LOAD26SM100_TMEM_LOAD_32dp32b32xENS4_13SM90_TMA_LOADENS11_INS12_ILi2ELi4ELi3EEES15_NSS_INS5_IJS16_S1L_EEENS5_IJS1L_SC_EEEEEEENS4_39AutoVectorizingCopyWithAssumedAlignmentILi128EEENS4_14SM90_TMA_STOREES25_S27_S27_EEEvvEEEEvNT_6ParamsE --------------------------
	.section	.text._ZN7cutlass13device_kernelINS_4gemm6kernel13GemmUniversalIN4cute5tupleIJiiiiEEENS1_10collective13CollectiveMmaINS1_35MainloopSm100TmaUmmaWarpSpecializedILi10ELi2ELi4ENS5_IJNS4_1CILi2EEENSA_ILi1EEESC_EEEEENS5_IJNSA_ILi256EEENSA_ILi64EEESG_EEENS_6half_tENS5_IJlSC_lEEESI_SJ_NS4_8TiledMMAINS4_8MMA_AtomIJNS4_26SM100_MMA_F16BF16_2x1SM_SSISI_SI_fLi256ELi64ELNS4_4UMMA5MajorE0ELSO_0ELNSN_7ScaleInE0ELSP_0EEEEEENS4_6LayoutINS5_IJSC_SC_SC_EEENS5_IJNSA_ILi0EEESU_SU_EEEEENS5_IJNS4_10UnderscoreESX_SX_EEEEENS4_18SM100_TMA_2SM_LOADENS4_14ComposedLayoutINS4_7SwizzleILi3ELi4ELi3EEENS4_18smem_ptr_flag_bitsILi16EEENSS_INS5_IJNSA_ILi8EEESG_EEENS5_IJSG_SC_EEEEEEEvNS4_8identityES10_S1A_vS1B_EENS_8epilogue10collective18CollectiveEpilogueINS1D_23Sm100TmaWarpSpecializedILi3ELi2ELi32ELb1ELb0EEEJNS5_IJNSA_ILi128EEESG_SG_EEENS5_IJNSS_IS1I_SC_EENSS_INSA_ILi32EEESC_EEEEESI_SJ_SI_SJ_NS1D_6fusion15FusionCallbacksIS1H_NS1O_13LinCombEltActINS1D_6thread4ReLuESI_fSI_fLNS_15FloatRoundStyleE2EEES1J_S1N_JEEENS4_5SM1004TMEM4LOAD26SM100_TMEM_LOAD_32dp32b32xENS4_13SM90_TMA_LOADENS11_INS12_ILi2ELi4ELi3EEES15_NSS_INS5_IJS16_S1L_EEENS5_IJS1L_SC_EEEEEEENS4_39AutoVectorizingCopyWithAssumedAlignmentILi128EEENS4_14SM90_TMA_STOREES25_S27_S27_EEEvvEEEEvNT_6ParamsE,"ax",@progbits
	.align	128
.text._ZN7cutlass13device_kernelINS_4gemm6kernel13GemmUniversalIN4cute5tupleIJiiiiEEENS1_10collective13CollectiveMmaINS1_35MainloopSm100TmaUmmaWarpSpecializedILi10ELi2ELi4ENS5_IJNS4_1CILi2EEENSA_ILi1EEESC_EEEEENS5_IJNSA_ILi256EEENSA_ILi64EEESG_EEENS_6half_tENS5_IJlSC_lEEESI_SJ_NS4_8TiledMMAINS4_8MMA_AtomIJNS4_26SM100_MMA_F16BF16_2x1SM_SSISI_SI_fLi256ELi64ELNS4_4UMMA5MajorE0ELSO_0ELNSN_7ScaleInE0ELSP_0EEEEEENS4_6LayoutINS5_IJSC_SC_SC_EEENS5_IJNSA_ILi0EEESU_SU_EEEEENS5_IJNS4_10UnderscoreESX_SX_EEEEENS4_18SM100_TMA_2SM_LOADENS4_14ComposedLayoutINS4_7SwizzleILi3ELi4ELi3EEENS4_18smem_ptr_flag_bitsILi16EEENSS_INS5_IJNSA_ILi8EEESG_EEENS5_IJSG_SC_EEEEEEEvNS4_8identityES10_S1A_vS1B_EENS_8epilogue10collective18CollectiveEpilogueINS1D_23Sm100TmaWarpSpecializedILi3ELi2ELi32ELb1ELb0EEEJNS5_IJNSA_ILi128EEESG_SG_EEENS5_IJNSS_IS1I_SC_EENSS_INSA_ILi32EEESC_EEEEESI_SJ_SI_SJ_NS1D_6fusion15FusionCallbacksIS1H_NS1O_13LinCombEltActINS1D_6thread4ReLuESI_fSI_fLNS_15FloatRoundStyleE2EEES1J_S1N_JEEENS4_5SM1004TMEM4LOAD26SM100_TMEM_LOAD_32dp32b32xENS4_13SM90_TMA_LOADENS11_INS12_ILi2ELi4ELi3EEES15_NSS_INS5_IJS16_S1L_EEENS5_IJS1L_SC_EEEEEEENS4_39AutoVectorizingCopyWithAssumedAlignmentILi128EEENS4_14SM90_TMA_STOREES25_S27_S27_EEEvvEEEEvNT_6ParamsE:
        .type           _ZN7cutlass13device_kernelINS_4gemm6kernel13GemmUniversalIN4cute5tupleIJiiiiEEENS1_10collective13CollectiveMmaINS1_35MainloopSm100TmaUmmaWarpSpecializedILi10ELi2ELi4ENS5_IJNS4_1CILi2EEENSA_ILi1EEESC_EEEEENS5_IJNSA_ILi256EEENSA_ILi64EEESG_EEENS_6half_tENS5_IJlSC_lEEESI_SJ_NS4_8TiledMMAINS4_8MMA_AtomIJNS4_26SM100_MMA_F16BF16_2x1SM_SSISI_SI_fLi256ELi64ELNS4_4UMMA5MajorE0ELSO_0ELNSN_7ScaleInE0ELSP_0EEEEEENS4_6LayoutINS5_IJSC_SC_SC_EEENS5_IJNSA_ILi0EEESU_SU_EEEEENS5_IJNS4_10UnderscoreESX_SX_EEEEENS4_18SM100_TMA_2SM_LOADENS4_14ComposedLayoutINS4_7SwizzleILi3ELi4ELi3EEENS4_18smem_ptr_flag_bitsILi16EEENSS_INS5_IJNSA_ILi8EEESG_EEENS5_IJSG_SC_EEEEEEEvNS4_8identityES10_S1A_vS1B_EENS_8epilogue10collective18CollectiveEpilogueINS1D_23Sm100TmaWarpSpecializedILi3ELi2ELi32ELb1ELb0EEEJNS5_IJNSA_ILi128EEESG_SG_EEENS5_IJNSS_IS1I_SC_EENSS_INSA_ILi32EEESC_EEEEESI_SJ_SI_SJ_NS1D_6fusion15FusionCallbacksIS1H_NS1O_13LinCombEltActINS1D_6thread4ReLuESI_fSI_fLNS_15FloatRoundStyleE2EEES1J_S1N_JEEENS4_5SM1004TMEM4LOAD26SM100_TMEM_LOAD_32dp32b32xENS4_13SM90_TMA_LOADENS11_INS12_ILi2ELi4ELi3EEES15_NSS_INS5_IJS16_S1L_EEENS5_IJS1L_SC_EEEEEEENS4_39AutoVectorizingCopyWithAssumedAlignmentILi128EEENS4_14SM90_TMA_STOREES25_S27_S27_EEEvvEEEEvNT_6ParamsE,@function
        .size           _ZN7cutlass13device_kernelINS_4gemm6kernel13GemmUniversalIN4cute5tupleIJiiiiEEENS1_10collective13CollectiveMmaINS1_35MainloopSm100TmaUmmaWarpSpecializedILi10ELi2ELi4ENS5_IJNS4_1CILi2EEENSA_ILi1EEESC_EEEEENS5_IJNSA_ILi256EEENSA_ILi64EEESG_EEENS_6half_tENS5_IJlSC_lEEESI_SJ_NS4_8TiledMMAINS4_8MMA_AtomIJNS4_26SM100_MMA_F16BF16_2x1SM_SSISI_SI_fLi256ELi64ELNS4_4UMMA5MajorE0ELSO_0ELNSN_7ScaleInE0ELSP_0EEEEEENS4_6LayoutINS5_IJSC_SC_SC_EEENS5_IJNSA_ILi0EEESU_SU_EEEEENS5_IJNS4_10UnderscoreESX_SX_EEEEENS4_18SM100_TMA_2SM_LOADENS4_14ComposedLayoutINS4_7SwizzleILi3ELi4ELi3EEENS4_18smem_ptr_flag_bitsILi16EEENSS_INS5_IJNSA_ILi8EEESG_EEENS5_IJSG_SC_EEEEEEEvNS4_8identityES10_S1A_vS1B_EENS_8epilogue10collective18CollectiveEpilogueINS1D_23Sm100TmaWarpSpecializedILi3ELi2ELi32ELb1ELb0EEEJNS5_IJNSA_ILi128EEESG_SG_EEENS5_IJNSS_IS1I_SC_EENSS_INSA_ILi32EEESC_EEEEESI_SJ_SI_SJ_NS1D_6fusion15FusionCallbacksIS1H_NS1O_13LinCombEltActINS1D_6thread4ReLuESI_fSI_fLNS_15FloatRoundStyleE2EEES1J_S1N_JEEENS4_5SM1004TMEM4LOAD26SM100_TMEM_LOAD_32dp32b32xENS4_13SM90_TMA_LOADENS11_INS12_ILi2ELi4ELi3EEES15_NSS_INS5_IJS16_S1L_EEENS5_IJS1L_SC_EEEEEEENS4_39AutoVectorizingCopyWithAssumedAlignmentILi128EEENS4_14SM90_TMA_STOREES25_S27_S27_EEEvvEEEEvNT_6ParamsE,(.L_x_195 - _ZN7cutlass13device_kernelINS_4gemm6kernel13GemmUniversalIN4cute5tupleIJiiiiEEENS1_10collective13CollectiveMmaINS1_35MainloopSm100TmaUmmaWarpSpecializedILi10ELi2ELi4ENS5_IJNS4_1CILi2EEENSA_ILi1EEESC_EEEEENS5_IJNSA_ILi256EEENSA_ILi64EEESG_EEENS_6half_tENS5_IJlSC_lEEESI_SJ_NS4_8TiledMMAINS4_8MMA_AtomIJNS4_26SM100_MMA_F16BF16_2x1SM_SSISI_SI_fLi256ELi64ELNS4_4UMMA5MajorE0ELSO_0ELNSN_7ScaleInE0ELSP_0EEEEEENS4_6LayoutINS5_IJSC_SC_SC_EEENS5_IJNSA_ILi0EEESU_SU_EEEEENS5_IJNS4_10UnderscoreESX_SX_EEEEENS4_18SM100_TMA_2SM_LOADENS4_14ComposedLayoutINS4_7SwizzleILi3ELi4ELi3EEENS4_18smem_ptr_flag_bitsILi16EEENSS_INS5_IJNSA_ILi8EEESG_EEENS5_IJSG_SC_EEEEEEEvNS4_8identityES10_S1A_vS1B_EENS_8epilogue10collective18CollectiveEpilogueINS1D_23Sm100TmaWarpSpecializedILi3ELi2ELi32ELb1ELb0EEEJNS5_IJNSA_ILi128EEESG_SG_EEENS5_IJNSS_IS1I_SC_EENSS_INSA_ILi32EEESC_EEEEESI_SJ_SI_SJ_NS1D_6fusion15FusionCallbacksIS1H_NS1O_13LinCombEltActINS1D_6thread4ReLuESI_fSI_fLNS_15FloatRoundStyleE2EEES1J_S1N_JEEENS4_5SM1004TMEM4LOAD26SM100_TMEM_LOAD_32dp32b32xENS4_13SM90_TMA_LOADENS11_INS12_ILi2ELi4ELi3EEES15_NSS_INS5_IJS16_S1L_EEENS5_IJS1L_SC_EEEEEEENS4_39AutoVectorizingCopyWithAssumedAlignmentILi128EEENS4_14SM90_TMA_STOREES25_S27_S27_EEEvvEEEEvNT_6ParamsE)
        .other          _ZN7cutlass13device_kernelINS_4gemm6kernel13GemmUniversalIN4cute5tupleIJiiiiEEENS1_10collective13CollectiveMmaINS1_35MainloopSm100TmaUmmaWarpSpecializedILi10ELi2ELi4ENS5_IJNS4_1CILi2EEENSA_ILi1EEESC_EEEEENS5_IJNSA_ILi256EEENSA_ILi64EEESG_EEENS_6half_tENS5_IJlSC_lEEESI_SJ_NS4_8TiledMMAINS4_8MMA_AtomIJNS4_26SM100_MMA_F16BF16_2x1SM_SSISI_SI_fLi256ELi64ELNS4_4UMMA5MajorE0ELSO_0ELNSN_7ScaleInE0ELSP_0EEEEEENS4_6LayoutINS5_IJSC_SC_SC_EEENS5_IJNSA_ILi0EEESU_SU_EEEEENS5_IJNS4_10UnderscoreESX_SX_EEEEENS4_18SM100_TMA_2SM_LOADENS4_14ComposedLayoutINS4_7SwizzleILi3ELi4ELi3EEENS4_18smem_ptr_flag_bitsILi16EEENSS_INS5_IJNSA_ILi8EEESG_EEENS5_IJSG_SC_EEEEEEEvNS4_8identityES10_S1A_vS1B_EENS_8epilogue10collective18CollectiveEpilogueINS1D_23Sm100TmaWarpSpecializedILi3ELi2ELi32ELb1ELb0EEEJNS5_IJNSA_ILi128EEESG_SG_EEENS5_IJNSS_IS1I_SC_EENSS_INSA_ILi32EEESC_EEEEESI_SJ_SI_SJ_NS1D_6fusion15FusionCallbacksIS1H_NS1O_13LinCombEltActINS1D_6thread4ReLuESI_fSI_fLNS_15FloatRoundStyleE2EEES1J_S1N_JEEENS4_5SM1004TMEM4LOAD26SM100_TMEM_LOAD_32dp32b32xENS4_13SM90_TMA_LOADENS11_INS12_ILi2ELi4ELi3EEES15_NSS_INS5_IJS16_S1L_EEENS5_IJS1L_SC_EEEEEEENS4_39AutoVectorizingCopyWithAssumedAlignmentILi128EEENS4_14SM90_TMA_STOREES25_S27_S27_EEEvvEEEEvNT_6ParamsE,@"STO_CUDA_ENTRY STV_DEFAULT"
_ZN7cutlass13device_kernelINS_4gemm6kernel13GemmUniversalIN4cute5tupleIJiiiiEEENS1_10collective13CollectiveMmaINS1_35MainloopSm100TmaUmmaWarpSpecializedILi10ELi2ELi4ENS5_IJNS4_1CILi2EEENSA_ILi1EEESC_EEEEENS5_IJNSA_ILi256EEENSA_ILi64EEESG_EEENS_6half_tENS5_IJlSC_lEEESI_SJ_NS4_8TiledMMAINS4_8MMA_AtomIJNS4_26SM100_MMA_F16BF16_2x1SM_SSISI_SI_fLi256ELi64ELNS4_4UMMA5MajorE0ELSO_0ELNSN_7ScaleInE0ELSP_0EEEEEENS4_6LayoutINS5_IJSC_SC_SC_EEENS5_IJNSA_ILi0EEESU_SU_EEEEENS5_IJNS4_10UnderscoreESX_SX_EEEEENS4_18SM100_TMA_2SM_LOADENS4_14ComposedLayoutINS4_7SwizzleILi3ELi4ELi3EEENS4_18smem_ptr_flag_bitsILi16EEENSS_INS5_IJNSA_ILi8EEESG_EEENS5_IJSG_SC_EEEEEEEvNS4_8identityES10_S1A_vS1B_EENS_8epilogue10collective18CollectiveEpilogueINS1D_23Sm100TmaWarpSpecializedILi3ELi2ELi32ELb1ELb0EEEJNS5_IJNSA_ILi128EEESG_SG_EEENS5_IJNSS_IS1I_SC_EENSS_INSA_ILi32EEESC_EEEEESI_SJ_SI_SJ_NS1D_6fusion15FusionCallbacksIS1H_NS1O_13LinCombEltActINS1D_6thread4ReLuESI_fSI_fLNS_15FloatRoundStyleE2EEES1J_S1N_JEEENS4_5SM1004TMEM4LOAD26SM100_TMEM_LOAD_32dp32b32xENS4_13SM90_TMA_LOADENS11_INS12_ILi2ELi4ELi3EEES15_NSS_INS5_IJS16_S1L_EEENS5_IJS1L_SC_EEEEEEENS4_39AutoVectorizingCopyWithAssumedAlignmentILi128EEENS4_14SM90_TMA_STOREES25_S27_S27_EEEvvEEEEvNT_6ParamsE:
[----:B------:R-:W1:Y:S01]  /*0000*/  LDC R1, c[0x0][0x37c] ;  /* 0x0000df00ff017b82 */ /* 0x000e620000000800 */
[----:B------:R-:W2:Y:S01]  /*0010*/  S2R R101, SR_TID.X ;  /* 0x0000000000657919 */ /* 0x000ea20000002100 */
[----:B------:R-:W3:Y:S06]  /*0020*/  LDCU.64 UR8, c[0x0][0x890] ;  /* 0x00011200ff0877ac */ /* 0x000eec0008000a00 */
[----:B------:R-:W4:Y:S01]  /*0030*/  S2UR UR37, SR_CgaCtaId ;  /* 0x00000000002579c3 */ /* 0x000f220000008800 */
[----:B------:R-:W-:Y:S02]  /*0040*/  PRMT R96, RZ, 0x7610, R96 ;  /* 0x00007610ff607816 */ /* 0x000fe40000000060 */
[----:B------:R-:W-:Y:S01]  /*0050*/  ELECT P0, URZ, PT ;  /* 0x0000000000ff782f */ /* 0x000fe20003800000 */
[----:B------:R-:W1:Y:S01]  /*0060*/  LDCU.64 UR44, c[0x0][0x358] ;  /* 0x00006b00ff2c77ac */ /* 0x000e620008000a00 */
[----:B---3--:R-:W-:-:S04]  /*0070*/  UISETP.NE.U32.AND UP2, UPT, UR8, URZ, UPT ;  /* 0x000000ff0800728c */ /* 0x008fc8000bf45070 */
[----:B------:R-:W-:Y:S02]  /*0080*/  UISETP.NE.AND.EX UP2, UPT, UR9, URZ, UPT, UP2 ;  /* 0x000000ff0900728c */ /* 0x000fe4000bf45320 */
[----:B----4-:R-:W-:Y:S02]  /*0090*/  ULOP3.LUT UR5, UR37, 0x1, URZ, 0xc0, !UPT ;  /* 0x0000000125057892 */ /* 0x010fe4000f8ec0ff */
[----:B------:R-:W-:Y:S01]  /*00a0*/  ULOP3.LUT UR4, UR37, 0x1, URZ, 0x3c, !UPT ;  /* 0x0000000125047892 */ /* 0x000fe2000f8e3cff */
[----:B--2---:R-:W-:-:S05]  /*00b0*/  SHF.R.U32.HI R100, RZ, 0x5, R101 ;  /* 0x00000005ff647819 */ /* 0x004fca0000011665 */
[----:B------:R-:W2:Y:S02]  /*00c0*/  SHFL.IDX PT, R0, R100, RZ, 0x1f ;  /* 0x00001fff64007589 */ /* 0x000ea400000e0000 */
[----:B--2---:R-:W-:Y:S01]  /*00d0*/  R2UR UR10, R0 ;  /* 0x00000000000a72ca */ /* 0x004fe200000e0000 */
[----:B-1----:R-:W-:Y:S05]  /*00e0*/  BRA.U UP2, `(.L_x_0) ;  /* 0x00000001022c7547 */ /* 0x002fea000b800000 */
[----:B------:R-:W1:Y:S02]  /*00f0*/  LDCU.64 UR6, c[0x0][0x888] ;  /* 0x00011100ff0677ac */ /* 0x000e640008000a00 */
[----:B-1----:R-:W-:-:S04]  /*0100*/  UISETP.NE.U32.AND UP0, UPT, UR6, URZ, UPT ;  /* 0x000000ff0600728c */ /* 0x002fc8000bf05070 */
[----:B------:R-:W-:-:S09]  /*0110*/  UISETP.NE.AND.EX UP0, UPT, UR7, URZ, UPT, UP0 ;  /* 0x000000ff0700728c */ /* 0x000fd2000bf05300 */
[----:B------:R-:W-:Y:S05]  /*0120*/  BRA.U !UP0, `(.L_x_1) ;  /* 0x0000000108107547 */ /* 0x000fea000b800000 */
[----:B------:R-:W1:Y:S02]  /*0130*/  LDC.64 R2, c[0x0][0x888] ;  /* 0x00022200ff027b82 */ /* 0x000e640000000a00 */
[----:B-1----:R1:W5:Y:S01]  /*0140*/  LDG.E R49, desc[UR44][R2.64] ;  /* 0x0000002c02317981 */ /* 0x002362000c1e1900 */
[----:B------:R-:W-:Y:S01]  /*0150*/  HFMA2 R96, -RZ, RZ, 0, 5.9604644775390625e-08 ;  /* 0x00000001ff607431 */ /* 0x000fe200000001ff */
[----:B------:R-:W-:Y:S05]  /*0160*/  BRA `(.L_x_0) ;  /* 0x00000000000c7947 */ /* 0x000fea0003800000 */
.L_x_1:
[----:B------:R-:W1:Y:S01]  /*0170*/  LDCU UR6, c[0x0][0x880] ;  /* 0x00011000ff0677ac */ /* 0x000e620008000800 */
[----:B------:R-:W-:Y:S01]  /*0180*/  HFMA2 R96, -RZ, RZ, 0, 5.9604644775390625e-08 ;  /* 0x00000001ff607431 */ /* 0x000fe200000001ff */
[----:B-1----:R-:W-:-:S07]  /*0190*/  MOV R49, UR6 ;  /* 0x0000000600317c02 */ /* 0x002fce0008000f00 */
.L_x_0:
[----:B------:R-:W2:Y:S02]  /*01a0*/  LDCU.64 UR6, c[0x0][0x8b0] ;  /* 0x00011600ff0677ac */ /* 0x000ea40008000a00 */
[----:B--2---:R-:W-:-:S04]  /*01b0*/  UISETP.NE.U32.AND UP0, UPT, UR6, URZ, UPT ;  /* 0x000000ff0600728c */ /* 0x004fc8000bf05070 */
[----:B------:R-:W-:-:S09]  /*01c0*/  UISETP.NE.AND.EX UP0, UPT, UR7, URZ, UPT, UP0 ;  /* 0x000000ff0700728c */ /* 0x000fd2000bf05300 */
[----:B------:R-:W-:Y:S05]  /*01d0*/  BRA.U UP0, `(.L_x_2) ;  /* 0x0000000100247547 */ /* 0x000fea000b800000 */
[----:B------:R-:W2:Y:S02]  /*01e0*/  LDCU.64 UR6, c[0x0][0x8a8] ;  /* 0x00011500ff0677ac */ /* 0x000ea40008000a00 */
[----:B--2---:R-:W-:-:S04]  /*01f0*/  UISETP.NE.U32.AND UP0, UPT, UR6, URZ, UPT ;  /* 0x000000ff0600728c */ /* 0x004fc8000bf05070 */
[----:B------:R-:W-:-:S09]  /*0200*/  UISETP.NE.AND.EX UP0, UPT, UR7, URZ, UPT, UP0 ;  /* 0x000000ff0700728c */ /* 0x000fd2000bf05300 */
[----:B------:R-:W-:Y:S05]  /*0210*/  BRA.U !UP0, `(.L_x_3) ;  /* 0x00000001080c7547 */ /* 0x000fea000b800000 */
[----:B-1----:R-:W1:Y:S02]  /*0220*/  LDC.64 R2, c[0x0][0x8a8] ;  /* 0x00022a00ff027b82 */ /* 0x002e640000000a00 */
[----:B-1----:R2:W5:Y:S01]  /*0230*/  LDG.E R47, desc[UR44][R2.64] ;  /* 0x0000002c022f7981 */ /* 0x002562000c1e1900 */
[----:B------:R-:W-:Y:S05]  /*0240*/  BRA `(.L_x_2) ;  /* 0x0000000000087947 */ /* 0x000fea0003800000 */
.L_x_3:
[----:B------:R-:W2:Y:S02]  /*0250*/  LDCU UR6, c[0x0][0x8a0] ;  /* 0x00011400ff0677ac */ /* 0x000ea40008000800 */
[----:B--2---:R-:W-:Y:S02]  /*0260*/  MOV R47, UR6 ;  /* 0x00000006002f7c02 */ /* 0x004fe40008000f00 */
.L_x_2:
[----:B------:R-:W-:Y:S01]  /*0270*/  IMAD.U32 R0, RZ, RZ, UR10 ;  /* 0x0000000aff007e24 */ /* 0x000fe2000f8e00ff */
[----:B------:R-:W-:Y:S04]  /*0280*/  BSSY.RECONVERGENT B0, `(.L_x_4) ;  /* 0x000000c000007945 */ /* 0x000fe80003800200 */
[C---:B------:R-:W-:Y:S02]  /*0290*/  ISETP.NE.OR P2, PT, R0.reuse, 0x1, !P0 ;  /* 0x000000010000780c */ /* 0x040fe40004745670 */
[----:B------:R-:W-:-:S11]  /*02a0*/  ISETP.NE.OR P1, PT, R0, 0x3, !P0 ;  /* 0x000000030000780c */ /* 0x000fd60004725670 */
[----:B------:R-:W-:Y:S05]  /*02b0*/  @P2 BRA `(.L_x_5) ;  /* 0x0000000000202947 */ /* 0x000fea0003800000 */
[----:B------:R-:W3:Y:S02]  /*02c0*/  LDCU.64 UR6, c[0x0][0x348] ;  /* 0x00006900ff0677ac */ /* 0x000ee40008000a00 */
[----:B---3--:R-:W-:Y:S02]  /*02d0*/  UIADD3 UR12, UP1, UPT, UR6, 0x80, URZ ;  /* 0x00000080060c7890 */ /* 0x008fe4000ff3e0ff */
[----:B------:R-:W-:Y:S02]  /*02e0*/  UIADD3 UR6, UP0, UPT, UR6, 0x180, URZ ;  /* 0x0000018006067890 */ /* 0x000fe4000ff1e0ff */
[----:B------:R-:W-:Y:S02]  /*02f0*/  UIADD3.X UR13, UPT, UPT, URZ, UR7, URZ, UP1, !UPT ;  /* 0x00000007ff0d7290 */ /* 0x000fe40008ffe4ff */
[----:B------:R-:W-:-:S07]  /*0300*/  UIADD3.X UR7, UPT, UPT, URZ, UR7, URZ, UP0, !UPT ;  /* 0x00000007ff077290 */ /* 0x000fce00087fe4ff */
[----:B------:R3:W-:Y:S02]  /*0310*/  UTMACCTL.PF [UR12] ;  /* 0x000000000c0079b9 */ /* 0x0007e40008040000 */
[----:B------:R3:W-:Y:S02]  /*0320*/  UTMACCTL.PF [UR6] ;  /* 0x00000000060079b9 */ /* 0x0007e40008040000 */
[----:B---3--:R-:W-:Y:S01]  /*0330*/  NOP ;  /* 0x0000000000007918 */ /* 0x008fe20000000000 */
.L_x_5:
[----:B------:R-:W-:Y:S05]  /*0340*/  BSYNC.RECONVERGENT B0 ;  /* 0x0000000000007941 */ /* 0x000fea0003800200 */
.L_x_4:
[----:B------:R-:W-:Y:S04]  /*0350*/  BSSY.RECONVERGENT B0, `(.L_x_6) ;  /* 0x000000a000007945 */ /* 0x000fe80003800200 */
        /* <DEDUP_REMOVED lines=9> */
.L_x_7:
[----:B------:R-:W-:Y:S05]  /*03f0*/  BSYNC.RECONVERGENT B0 ;  /* 0x0000000000007941 */ /* 0x000fea0003800200 */
.L_x_6:
[----:B------:R-:W3:Y:S01]  /*0400*/  LDCU.64 UR6, c[0x0][0x888] ;  /* 0x00011100ff0677ac */ /* 0x000ee20008000a00 */
[----:B------:R-:W-:Y:S02]  /*0410*/  UISETP.EQ.U32.AND UP1, UPT, UR8, URZ, UPT ;  /* 0x000000ff0800728c */ /* 0x000fe4000bf22070 */
[----:B------:R-:W-:Y:S02]  /*0420*/  UPLOP3.LUT UP5, UPT, UPT, UPT, UPT, 0x40, 0x4 ;  /* 0x000000000004789c */ /* 0x000fe40003fae870 */
[----:B---3--:R-:W-:-:S04]  /*0430*/  UISETP.NE.U32.AND UP0, UPT, UR6, URZ, UPT ;  /* 0x000000ff0600728c */ /* 0x008fc8000bf05070 */
[----:B------:R-:W-:-:S04]  /*0440*/  UISETP.NE.AND.EX UP0, UPT, UR7, URZ, UPT, UP0 ;  /* 0x000000ff0700728c */ /* 0x000fc8000bf05300 */
[----:B------:R-:W-:-:S04]  /*0450*/  UISETP.EQ.OR.EX UP3, UPT, UR9, URZ, !UP0, UP1 ;  /* 0x000000ff0900728c */ /* 0x000fc8000c762710 */
[----:B------:R-:W-:-:S05]  /*0460*/  UP2UR UR51, UPR, URZ, 0x8 ;  /* 0x00000008ff337883 */ /* 0x000fca0008000000 */
[----:B------:R-:W-:Y:S07]  /*0470*/  BRA.U !UP3, `(.L_x_8) ;  /* 0x000000010b147547 */ /* 0x000fee000b800000 */
[----:B------:R-:W-:Y:S01]  /*0480*/  PLOP3.LUT P2, PT, PT, PT, UP2, 0x80, 0x8 ;  /* 0x000000000008781c */ /* 0x000fe20003f4f028 */
[----:B------:R-:W-:-:S12]  /*0490*/  UPLOP3.LUT UP5, UPT, UPT, UPT, UP0, 0x40, 0x4 ;  /* 0x000000000004789c */ /* 0x000fd80003fae800 */
[----:B-----5:R-:W-:-:S13]  /*04a0*/  @!P2 FSETP.EQ.AND P1, PT, R49, RZ, PT ;  /* 0x000000ff3100a20b */ /* 0x020fda0003f22000 */
[----:B------:R-:W-:Y:S01]  /*04b0*/  @!P2 VOTEU.ANY UP1, P1 ;  /* 0x0000000000ffa886 */ /* 0x000fe20000820100 */
[----:B------:R-:W-:-:S11]  /*04c0*/  @!UP2 UPLOP3.LUT UP5, UPT, UPT, UPT, UP1, 0x80, 0x8 ;  /* 0x000000000008a89c */ /* 0x000fd60003faf010 */
.L_x_8:
[----:B------:R-:W3:Y:S01]  /*04d0*/  SHFL.IDX PT, R0, R100, RZ, 0x1f ;  /* 0x00001fff64007589 */ /* 0x000ee200000e0000 */
[----:B------:R-:W-:-:S04]  /*04e0*/  UISETP.NE.AND UP1, UPT, UR10, 0x2, UPT ;  /* 0x000000020a00788c */ /* 0x000fc8000bf25270 */
[----:B------:R-:W-:Y:S02]  /*04f0*/  UISETP.EQ.AND UP2, UPT, UR5, URZ, !UP1 ;  /* 0x000000ff0500728c */ /* 0x000fe4000cf42270 */
[----:B------:R-:W-:-:S04]  /*0500*/  USEL UR7, URZ, 0x1, UP1 ;  /* 0x00000001ff077887 */ /* 0x000fc80008800000 */
[----:B------:R-:W-:Y:S02]  /*0510*/  PLOP3.LUT P5, PT, P0, PT, UP2, 0x80, 0x8 ;  /* 0x000000000008781c */ /* 0x000fe400007af028 */
[----:B---3--:R-:W-:-:S13]  /*0520*/  ISETP.NE.AND P1, PT, R0, RZ, PT ;  /* 0x000000ff0000720c */ /* 0x008fda0003f25270 */
[----:B------:R-:W-:Y:S05]  /*0530*/  @P1 BRA `(.L_x_9) ;  /* 0x0000000000801947 */ /* 0x000fea0003800000 */
[----:B------:R-:W-:Y:S01]  /*0540*/  ELECT P1, URZ, PT ;  /* 0x0000000000ff782f */ /* 0x000fe20003820000 */
[----:B------:R-:W-:-:S12]  /*0550*/  BSSY.RECONVERGENT B0, `(.L_x_9) ;  /* 0x000001e000007945 */ /* 0x000fd80003800200 */
[----:B------:R-:W-:Y:S05]  /*0560*/  @!P1 BRA `(.L_x_10) ;  /* 0x0000000000709947 */ /* 0x000fea0003800000 */
[----:B------:R-:W-:Y:S01]  /*0570*/  UMOV UR8, 0x400 ;  /* 0x0000040000087882 */ /* 0x000fe20000000000 */
[----:B------:R-:W-:Y:S01]  /*0580*/  UMOV UR6, 0x1 ;  /* 0x0000000100067882 */ /* 0x000fe20000000000 */
[----:B------:R-:W-:Y:S02]  /*0590*/  ULEA UR8, UR37, UR8, 0x18 ;  /* 0x0000000825087291 */ /* 0x000fe4000f8ec0ff */
[----:B------:R-:W-:-:S04]  /*05a0*/  UIADD3 UR12, UPT, UPT, -UR6, 0x100000, URZ ;  /* 0x00100000060c7890 */ /* 0x000fc8000fffe1ff */
[----:B------:R-:W-:Y:S02]  /*05b0*/  USHF.L.U32 UR13, UR12, 0xb, URZ ;  /* 0x0000000b0c0d7899 */ /* 0x000fe400080006ff */
[----:B------:R-:W-:Y:S01]  /*05c0*/  USHF.L.U32 UR12, UR12, 0x1, URZ ;  /* 0x000000010c0c7899 */ /* 0x000fe200080006ff */
[----:B------:R-:W3:Y:S11]  /*05d0*/  FENCE.VIEW.ASYNC.S ;  /* 0x00000000000073c6 */ /* 0x000ef60000000000 */
[----:B---3--:R3:W4:Y:S01]  /*05e0*/  SYNCS.EXCH.64 URZ, [UR8], UR12 ;  /* 0x0000000c08ff75b2 */ /* 0x0087220008000100 */
[----:B------:R3:W1:Y:S01]  /*05f0*/  SYNCS.EXCH.64 URZ, [UR8+0x50], UR12 ;  /* 0x0000500c08ff75b2 */ /* 0x0006620008000100 */
        /* <DEDUP_REMOVED lines=17> */
[----:B------:R3:W1:Y:S02]  /*0710*/  SYNCS.EXCH.64 URZ, [UR8+0x98], UR12 ;  /* 0x0000980c08ff75b2 */ /* 0x0006640008000100 */
[----:B---3--:R-:W-:Y:S01]  /*0720*/  NOP ;  /* 0x0000000000007918 */ /* 0x008fe20000000000 */
.L_x_10:
[----:B------:R-:W-:Y:S05]  /*0730*/  BSYNC.RECONVERGENT B0 ;  /* 0x0000000000007941 */ /* 0x000fea0003800200 */
.L_x_9:
[----:B------:R-:W3:Y:S01]  /*0740*/  SHFL.IDX PT, R0, R100, RZ, 0x1f ;  /* 0x00001fff64007589 */ /* 0x000ee200000e0000 */
[----:B------:R-:W-:Y:S01]  /*0750*/  NOP ;  /* 0x0000000000007918 */ /* 0x000fe20000000000 */
[----:B---3--:R-:W-:-:S13]  /*0760*/  ISETP.NE.AND P1, PT, R0, 0x1, PT ;  /* 0x000000010000780c */ /* 0x008fda0003f25270 */
[----:B------:R-:W-:Y:S05]  /*0770*/  @P1 BRA `(.L_x_11) ;  /* 0x00000000004c1947 */ /* 0x000fea0003800000 */
[----:B------:R-:W-:Y:S01]  /*0780*/  UMOV UR9, 0x400 ;  /* 0x0000040000097882 */ /* 0x000fe20000000000 */
[----:B------:R-:W-:Y:S01]  /*0790*/  UMOV UR8, 0x20 ;  /* 0x0000002000087882 */ /* 0x000fe20000000000 */
[----:B------:R-:W-:Y:S01]  /*07a0*/  UMOV UR6, 0x80 ;  /* 0x0000008000067882 */ /* 0x000fe20000000000 */
[----:B------:R-:W-:Y:S02]  /*07b0*/  ULEA UR9, UR37, UR9, 0x18 ;  /* 0x0000000925097291 */ /* 0x000fe4000f8ec0ff */
[----:B------:R-:W-:-:S04]  /*07c0*/  UIADD3 UR12, UPT, UPT, -UR8, 0x100000, URZ ;  /* 0x00100000080c7890 */ /* 0x000fc8000fffe1ff */
[----:B------:R-:W-:Y:S02]  /*07d0*/  USHF.L.U32 UR13, UR12, 0xb, URZ ;  /* 0x0000000b0c0d7899 */ /* 0x000fe400080006ff */
[----:B------:R-:W-:Y:S02]  /*07e0*/  USHF.L.U32 UR12, UR12, 0x1, URZ ;  /* 0x000000010c0c7899 */ /* 0x000fe400080006ff */
[----:B------:R-:W-:-:S04]  /*07f0*/  UIADD3 UR14, UPT, UPT, -UR6, 0x100000, URZ ;  /* 0x00100000060e7890 */ /* 0x000fc8000fffe1ff */
[----:B------:R-:W-:Y:S02]  /*0800*/  USHF.L.U32 UR15, UR14, 0xb, URZ ;  /* 0x0000000b0e0f7899 */ /* 0x000fe400080006ff */
[----:B------:R-:W-:Y:S01]  /*0810*/  USHF.L.U32 UR14, UR14, 0x1, URZ ;  /* 0x000000010e0e7899 */ /* 0x000fe200080006ff */
[----:B------:R-:W-:Y:S01]  /*0820*/  ELECT P1, URZ, PT ;  /* 0x0000000000ff782f */ /* 0x000fe20003820000 */
[----:B------:R-:W3:Y:S02]  /*0830*/  FENCE.VIEW.ASYNC.S ;  /* 0x00000000000073c6 */ /* 0x000ee40000000000 */
[----:B---3--:R3:W1:Y:S08]  /*0840*/  SYNCS.EXCH.64 URZ, [UR9+0xa0], UR12 ;  /* 0x0000a00c09ff75b2 */ /* 0x0086700008000100 */
[----:B------:R3:W1:Y:S01]  /*0850*/  SYNCS.EXCH.64 URZ, [UR9+0xb8], UR14 ;  /* 0x0000b80e09ff75b2 */ /* 0x0006620008000100 */
[----:B------:R3:W1:Y:S01]  /*0860*/  SYNCS.EXCH.64 URZ, [UR9+0xa8], UR12 ;  /* 0x0000a80c09ff75b2 */ /* 0x0006620008000100 */
[----:B------:R3:W1:Y:S01]  /*0870*/  SYNCS.EXCH.64 URZ, [UR9+0xc0], UR14 ;  /* 0x0000c00e09ff75b2 */ /* 0x0006620008000100 */
[----:B------:R3:W1:Y:S01]  /*0880*/  SYNCS.EXCH.64 URZ, [UR9+0xb0], UR12 ;  /* 0x0000b00c09ff75b2 */ /* 0x0006620008000100 */
[----:B------:R3:W1:Y:S01]  /*0890*/  SYNCS.EXCH.64 URZ, [UR9+0xc8], UR14 ;  /* 0x0000c80e09ff75b2 */ /* 0x0006620008000100 */
[----:B------:R-:W-:Y:S01]  /*08a0*/  NOP ;  /* 0x0000000000007918 */ /* 0x000fe20000000000 */
.L_x_11:
[----:B------:R-:W2:Y:S01]  /*08b0*/  SHFL.IDX PT, R0, R100, RZ, 0x1f ;  /* 0x00001fff64007589 */ /* 0x000ea200000e0000 */
[----:B------:R-:W-:Y:S01]  /*08c0*/  NOP ;  /* 0x0000000000007918 */ /* 0x000fe20000000000 */
[----:B--2---:R-:W-:-:S13]  /*08d0*/  ISETP.NE.AND P1, PT, R0, 0x3, PT ;  /* 0x000000030000780c */ /* 0x004fda0003f25270 */
[----:B------:R-:W-:Y:S05]  /*08e0*/  @P1 BRA `(.L_x_12) ;  /* 0x00000000002c1947 */ /* 0x000fea0003800000 */
[----:B------:R-:W-:Y:S01]  /*08f0*/  UMOV UR8, 0x400 ;  /* 0x0000040000087882 */ /* 0x000fe20000000000 */
[----:B------:R-:W-:Y:S01]  /*0900*/  UMOV UR6, 0x20 ;  /* 0x0000002000067882 */ /* 0x000fe20000000000 */
[----:B------:R-:W-:Y:S02]  /*0910*/  ULEA UR8, UR37, UR8, 0x18 ;  /* 0x0000000825087291 */ /* 0x000fe4000f8ec0ff */
[----:B---3--:R-:W-:-:S04]  /*0920*/  UIADD3 UR12, UPT, UPT, -UR6, 0x100000, URZ ;  /* 0x00100000060c7890 */ /* 0x008fc8000fffe1ff */
[----:B------:R-:W-:Y:S02]  /*0930*/  USHF.L.U32 UR13, UR12, 0xb, URZ ;  /* 0x0000000b0c0d7899 */ /* 0x000fe400080006ff */
[----:B------:R-:W-:Y:S01]  /*0940*/  USHF.L.U32 UR12, UR12, 0x1, URZ ;  /* 0x000000010c0c7899 */ /* 0x000fe200080006ff */
[----:B------:R-:W-:Y:S01]  /*0950*/  ELECT P1, URZ, PT ;  /* 0x0000000000ff782f */ /* 0x000fe20003820000 */
[----:B------:R-:W2:Y:S10]  /*0960*/  FENCE.VIEW.ASYNC.S ;  /* 0x00000000000073c6 */ /* 0x000eb40000000000 */
[----:B--2---:R2:W3:Y:S01]  /*0970*/  SYNCS.EXCH.64 URZ, [UR8+0xd0], UR12 ;  /* 0x0000d00c08ff75b2 */ /* 0x0044e20008000100 */
[----:B------:R2:W1:Y:S01]  /*0980*/  SYNCS.EXCH.64 URZ, [UR8+0xd8], UR12 ;  /* 0x0000d80c08ff75b2 */ /* 0x0004620008000100 */
[----:B------:R-:W-:Y:S01]  /*0990*/  NOP ;  /* 0x0000000000007918 */ /* 0x000fe20000000000 */
.L_x_12:
[----:B------:R-:W4:Y:S01]  /*09a0*/  SHFL.IDX PT, R0, R100, RZ, 0x1f ;  /* 0x00001fff64007589 */ /* 0x000f2200000e0000 */
[----:B------:R-:W-:Y:S01]  /*09b0*/  NOP ;  /* 0x0000000000007918 */ /* 0x000fe20000000000 */
[----:B----4-:R-:W-:-:S13]  /*09c0*/  ISETP.NE.AND P1, PT, R0, 0x4, PT ;  /* 0x000000040000780c */ /* 0x010fda0003f25270 */
[----:B------:R-:W-:Y:S05]  /*09d0*/  @P1 BRA `(.L_x_13) ;  /* 0x0000000000481947 */ /* 0x000fea0003800000 */
[----:B---3--:R-:W-:Y:S01]  /*09e0*/  UMOV UR9, 0x1a0 ;  /* 0x000001a000097882 */ /* 0x008fe20000000000 */
[----:B--2---:R-:W-:Y:S01]  /*09f0*/  UMOV UR8, 0x400 ;  /* 0x0000040000087882 */ /* 0x004fe20000000000 */
[----:B------:R-:W-:Y:S01]  /*0a00*/  USEL UR9, UR9, 0x1e0, UP5 ;  /* 0x000001e009097887 */ /* 0x000fe2000a800000 */
        /* <DEDUP_REMOVED lines=9> */
[----:B------:R-:W2:Y:S02]  /*0aa0*/  FENCE.VIEW.ASYNC.S ;  /* 0x00000000000073c6 */ /* 0x000ea40000000000 */
[----:B--2---:R4:W2:Y:S08]  /*0ab0*/  SYNCS.EXCH.64 URZ, [UR8+0xe0], UR12 ;  /* 0x0000e00c08ff75b2 */ /* 0x0048b00008000100 */
[----:B------:R4:W3:Y:S01]  /*0ac0*/  SYNCS.EXCH.64 URZ, [UR8+0xf0], UR14 ;  /* 0x0000f00e08ff75b2 */ /* 0x0008e20008000100 */
[----:B------:R4:W1:Y:S01]  /*0ad0*/  SYNCS.EXCH.64 URZ, [UR8+0xe8], UR12 ;  /* 0x0000e80c08ff75b2 */ /* 0x0008620008000100 */
[----:B------:R4:W1:Y:S02]  /*0ae0*/  SYNCS.EXCH.64 URZ, [UR8+0xf8], UR14 ;  /* 0x0000f80e08ff75b2 */ /* 0x0008640008000100 */
[----:B----4-:R-:W-:Y:S01]  /*0af0*/  NOP ;  /* 0x0000000000007918 */ /* 0x010fe20000000000 */
.L_x_13:
[----:B------:R-:W4:Y:S01]  /*0b00*/  SHFL.IDX PT, R0, R100, RZ, 0x1f ;  /* 0x00001fff64007589 */ /* 0x000f2200000e0000 */
[----:B------:R-:W-:Y:S01]  /*0b10*/  NOP ;  /* 0x0000000000007918 */ /* 0x000fe20000000000 */
[----:B----4-:R-:W-:-:S13]  /*0b20*/  ISETP.NE.AND P1, PT, R0, 0x5, PT ;  /* 0x000000050000780c */ /* 0x010fda0003f25270 */
[----:B------:R-:W-:Y:S05]  /*0b30*/  @P1 BRA `(.L_x_14) ;  /* 0x0000000000541947 */ /* 0x000fea0003800000 */
[----:B---3--:R-:W-:Y:S01]  /*0b40*/  UMOV UR9, 0x400 ;  /* 0x0000040000097882 */ /* 0x008fe20000000000 */
[----:B--2---:R-:W-:Y:S01]  /*0b50*/  UMOV UR8, 0x1 ;  /* 0x0000000100087882 */ /* 0x004fe20000000000 */
        /* <DEDUP_REMOVED lines=13> */
[----:B------:R4:W1:Y:S01]  /*0c30*/  SYNCS.EXCH.64 URZ, [UR9+0x128], UR14 ;  /* 0x0001280e09ff75b2 */ /* 0x0008620008000100 */
[----:B------:R4:W1:Y:S01]  /*0c40*/  SYNCS.EXCH.64 URZ, [UR9+0x110], UR12 ;  /* 0x0001100c09ff75b2 */ /* 0x0008620008000100 */
[----:B------:R4:W1:Y:S01]  /*0c50*/  SYNCS.EXCH.64 URZ, [UR9+0x130], UR14 ;  /* 0x0001300e09ff75b2 */ /* 0x0008620008000100 */
[----:B------:R4:W1:Y:S01]  /*0c60*/  SYNCS.EXCH.64 URZ, [UR9+0x118], UR12 ;  /* 0x0001180c09ff75b2 */ /* 0x0008620008000100 */
[----:B------:R4:W1:Y:S02]  /*0c70*/  SYNCS.EXCH.64 URZ, [UR9+0x138], UR14 ;  /* 0x0001380e09ff75b2 */ /* 0x0008640008000100 */
[----:B----4-:R-:W-:Y:S01]  /*0c80*/  NOP ;  /* 0x0000000000007918 */ /* 0x010fe20000000000 */
.L_x_14:
[----:B------:R-:W4:Y:S01]  /*0c90*/  SHFL.IDX PT, R0, R100, RZ, 0x1f ;  /* 0x00001fff64007589 */ /* 0x000f2200000e0000 */
[----:B------:R-:W-:Y:S01]  /*0ca0*/  ISETP.NE.OR P0, PT, RZ, UR10, !P0 ;  /* 0x0000000aff007c0c */ /* 0x000fe2000c705670 */
[----:B------:R-:W-:Y:S01]  /*0cb0*/  NOP ;  /* 0x0000000000007918 */ /* 0x000fe20000000000 */
[----:B----4-:R-:W-:-:S13]  /*0cc0*/  ISETP.NE.AND P1, PT, R0, 0x3, PT ;  /* 0x000000030000780c */ /* 0x010fda0003f25270 */
[----:B------:R-:W-:Y:S05]  /*0cd0*/  @P1 BRA `(.L_x_15) ;  /* 0x0000000000341947 */ /* 0x000fea0003800000 */
[----:B--2---:R-:W-:Y:S01]  /*0ce0*/  UMOV UR8, 0x400 ;  /* 0x0000040000087882 */ /* 0x004fe20000000000 */
[----:B------:R-:W-:Y:S01]  /*0cf0*/  UMOV UR6, 0x20 ;  /* 0x0000002000067882 */ /* 0x000fe20000000000 */
[----:B------:R-:W-:Y:S02]  /*0d00*/  ULEA UR8, UR37, UR8, 0x18 ;  /* 0x0000000825087291 */ /* 0x000fe4000f8ec0ff */
[----:B---3--:R-:W-:-:S04]  /*0d10*/  UIADD3 UR12, UPT, UPT, -UR6, 0x100000, URZ ;  /* 0x00100000060c7890 */ /* 0x008fc8000fffe1ff */
[----:B------:R-:W-:Y:S02]  /*0d20*/  USHF.L.U32 UR13, UR12, 0xb, URZ ;  /* 0x0000000b0c0d7899 */ /* 0x000fe400080006ff */
[----:B------:R-:W-:Y:S01]  /*0d30*/  USHF.L.U32 UR12, UR12, 0x1, URZ ;  /* 0x000000010c0c7899 */ /* 0x000fe200080006ff */
[----:B------:R-:W-:Y:S01]  /*0d40*/  ELECT P1, URZ, PT ;  /* 0x0000000000ff782f */ /* 0x000fe20003820000 */
[----:B------:R-:W2:Y:S10]  /*0d50*/  FENCE.VIEW.ASYNC.S ;  /* 0x00000000000073c6 */ /* 0x000eb40000000000 */
[----:B--2---:R4:W2:Y:S01]  /*0d60*/  SYNCS.EXCH.64 URZ, [UR8+0x140], UR12 ;  /* 0x0001400c08ff75b2 */ /* 0x0048a20008000100 */
[----:B------:R4:W3:Y:S01]  /*0d70*/  SYNCS.EXCH.64 URZ, [UR8+0x150], UR12 ;  /* 0x0001500c08ff75b2 */ /* 0x0008e20008000100 */
[----:B------:R4:W1:Y:S01]  /*0d80*/  SYNCS.EXCH.64 URZ, [UR8+0x148], UR12 ;  /* 0x0001480c08ff75b2 */ /* 0x0008620008000100 */
[----:B------:R4:W1:Y:S02]  /*0d90*/  SYNCS.EXCH.64 URZ, [UR8+0x158], UR12 ;  /* 0x0001580c08ff75b2 */ /* 0x0008640008000100 */
[----:B----4-:R-:W-:Y:S01]  /*0da0*/  NOP ;  /* 0x0000000000007918 */ /* 0x010fe20000000000 */
.L_x_15:
[----:B------:R-:W-:Y:S01]  /*0db0*/  VOTEU.ALL UP1, P0 ;  /* 0x0000000000ff7886 */ /* 0x000fe20000020000 */
[----:B--2---:R-:W2:Y:S01]  /*0dc0*/  LDCU UR8, c[0x0][0x36c] ;  /* 0x00006d80ff0877ac */ /* 0x004ea20008000800 */
[----:B------:R-:W-:Y:S01]  /*0dd0*/  NOP ;  /* 0x0000000000007918 */ /* 0x000fe20000000000 */
[----:B------:R-:W-:Y:S01]  /*0de0*/  LOP3.LUT R10, R101, 0x1f, RZ, 0xc0, !PT ;  /* 0x0000001f650a7812 */ /* 0x000fe200078ec0ff */
[----:B---3--:R-:W-:Y:S01]  /*0df0*/  UMOV UR12, 0x20 ;  /* 0x00000020000c7882 */ /* 0x008fe20000000000 */
[----:B------:R-:W-:Y:S01]  /*0e00*/  @!UP1 UMOV UR6, 0x400 ;  /* 0x0000040000069882 */ /* 0x000fe20000000000 */
[----:B------:R-:W-:-:S04]  /*0e10*/  @!UP1 UIADD3 UR12, UPT, UPT, -UR12, 0x100000, URZ ;  /* 0x001000000c0c9890 */ /* 0x000fc8000fffe1ff */
[----:B------:R-:W-:Y:S02]  /*0e20*/  @!UP1 USHF.L.U32 UR13, UR12, 0xb, URZ ;  /* 0x0000000b0c0d9899 */ /* 0x000fe400080006ff */
[----:B------:R-:W-:Y:S02]  /*0e30*/  @!UP1 USHF.L.U32 UR12, UR12, 0x1, URZ ;  /* 0x000000010c0c9899 */ /* 0x000fe400080006ff */
[----:B------:R-:W-:Y:S01]  /*0e40*/  @!UP1 ULEA UR6, UR37, UR6, 0x18 ;  /* 0x0000000625069291 */ /* 0x000fe2000f8ec0ff */
[----:B------:R-:W-:Y:S01]  /*0e50*/  VOTEU.ALL UP1, P0 ;  /* 0x0000000000ff7886 */ /* 0x000fe20000020000 */
[----:B------:R-:W-:Y:S01]  /*0e60*/  UISETP.NE.AND UP4, UPT, UR10, URZ, UPT ;  /* 0x000000ff0a00728c */ /* 0x000fe2000bf85270 */
[----:B------:R-:W3:Y:S09]  /*0e70*/  FENCE.VIEW.ASYNC.S ;  /* 0x00000000000073c6 */ /* 0x000ef20000000000 */
[----:B---3--:R3:W4:Y:S01]  /*0e80*/  @!UP1 SYNCS.EXCH.64 URZ, [UR6+0x160], UR12 ;  /* 0x0001600c06ff95b2 */ /* 0x0087220008000100 */
[----:B--2---:R-:W-:-:S09]  /*0e90*/  UISETP.EQ.U32.AND UP1, UPT, UR8, 0x1, UPT ;  /* 0x000000010800788c */ /* 0x004fd2000bf22070 */
[----:B------:R-:W-:Y:S05]  /*0ea0*/  BRA.U !UP1, `(.L_x_16) ;  /* 0x0000000109087547 */ /* 0x000fea000b800000 */
[----:B-1--4-:R-:W-:Y:S01]  /*0eb0*/  UCGABAR_ARV ;  /* 0x00000000000079c7 */ /* 0x012fe20008000000 */
[----:B------:R-:W-:Y:S05]  /*0ec0*/  BRA `(.L_x_17) ;  /* 0x0000000000047947 */ /* 0x000fea0003800000 */
.L_x_16:
[----:B-1--4-:R-:W-:Y:S01]  /*0ed0*/  NOP ;  /* 0x0000000000007918 */ /* 0x012fe20000000000 */
.L_x_17:
[----:B------:R-:W1:Y:S01]  /*0ee0*/  S2R R15, SR_CTAID.Y ;  /* 0x00000000000f7919 */ /* 0x000e620000002600 */
[----:B------:R-:W-:-:S05]  /*0ef0*/  CS2R.32 R95, SR_CgaSize ;  /* 0x00000000005f7805 */ /* 0x000fca0000008a00 */
[----:B------:R-:W-:-:S05]  /*0f00*/  IMAD R95, R95, -0xa0, RZ ;  /* 0xffffff605f5f7824 */ /* 0x000fca00078e02ff */
[----:B---3--:R-:W-:-:S14]  /*0f10*/  R2UR UR6, R95 ;  /* 0x000000005f0672ca */ /* 0x008fdc00000e0000 */
[----:B------:R-:W2:Y:S01]  /*0f20*/  LDCU UR6, c[0x0][UR6+0x2b4] ;  /* 0x00005680060677ac */ /* 0x000ea20008000800 */
[----:B------:R-:W-:-:S05]  /*0f30*/  CS2R.32 R0, SR_CgaSize ;  /* 0x0000000000007805 */ /* 0x000fca0000008a00 */
[----:B------:R-:W-:-:S06]  /*0f40*/  IMAD R0, R0, -0xa0, RZ ;  /* 0xffffff6000007824 */ /* 0x000fcc00078e02ff */
[----:B------:R-:W3:Y:S01]  /*0f50*/  LDC R0, c[0x0][R0+0x2a4] ;  /* 0x0000a90000007b82 */ /* 0x000ee20000000800 */
[----:B------:R-:W-:Y:S01]  /*0f60*/  PRMT R8, RZ, 0x7610, R8 ;  /* 0x00007610ff087816 */ /* 0x000fe20000000008 */
[----:B------:R-:W4:Y:S01]  /*0f70*/  S2R R9, SR_CTAID.X ;  /* 0x0000000000097919 */ /* 0x000f220000002500 */
[----:B------:R-:W-:-:S05]  /*0f80*/  CS2R.32 R95, SR_CgaSize ;  /* 0x00000000005f7805 */ /* 0x000fca0000008a00 */
[----:B------:R-:W-:-:S05]  /*0f90*/  IMAD R95, R95, -0xa0, RZ ;  /* 0xffffff605f5f7824 */ /* 0x000fca00078e02ff */
[----:B------:R-:W-:-:S14]  /*0fa0*/  R2UR UR8, R95 ;  /* 0x000000005f0872ca */ /* 0x000fdc00000e0000 */
[----:B------:R-:W3:Y:S01]  /*0fb0*/  LDCU UR8, c[0x0][UR8+0x2b0] ;  /* 0x00005600080877ac */ /* 0x000ee20008000800 */
[----:B------:R-:W-:Y:S01]  /*0fc0*/  UISETP.NE.AND UP2, UPT, UR10, 0x2, UPT ;  /* 0x000000020a00788c */ /* 0x000fe2000bf45270 */
[----:B------:R-:W2:Y:S01]  /*0fd0*/  LDC R11, c[0x0][0xb24] ;  /* 0x0002c900ff0b7b82 */ /* 0x000ea20000000800 */
[----:B------:R-:W-:-:S05]  /*0fe0*/  CS2R.32 R2, SR_CgaSize ;  /* 0x0000000000027805 */ /* 0x000fca0000008a00 */
[----:B------:R-:W-:-:S06]  /*0ff0*/  IMAD R2, R2, -0xa0, RZ ;  /* 0xffffff6002027824 */ /* 0x000fcc00078e02ff */
[----:B------:R-:W3:Y:S08]  /*1000*/  LDC R2, c[0x0][R2+0x2a0] ;  /* 0x0000a80002027b82 */ /* 0x000ef00000000800 */
[----:B------:R-:W3:Y:S01]  /*1010*/  LDC R40, c[0x0][0xb24] ;  /* 0x0002c900ff287b82 */ /* 0x000ee20000000800 */
[----:B-1----:R-:W-:-:S07]  /*1020*/  I2FP.F32.U32 R94, R15 ;  /* 0x0000000f005e7245 */ /* 0x002fce0000201000 */
[----:B------:R-:W1:Y:S01]  /*1030*/  S2UR UR36, SR_CTAID.Z ;  /* 0x00000000002479c3 */ /* 0x000e620000002700 */
[----:B--2---:R-:W-:Y:S01]  /*1040*/  ISETP.GE.AND P0, PT, R11, 0x1, PT ;  /* 0x000000010b00780c */ /* 0x004fe20003f06270 */
[----:B----4-:R-:W-:Y:S01]  /*1050*/  IMAD.MOV.U32 R14, RZ, RZ, R9 ;  /* 0x000000ffff0e7224 */ /* 0x010fe200078e0009 */
[----:B------:R-:W-:Y:S01]  /*1060*/  I2FP.F32.U32 R95, R9 ;  /* 0x00000009005f7245 */ /* 0x000fe20000201000 */
[----:B------:R-:W-:Y:S01]  /*1070*/  FMUL R94, R94, UR6 ;  /* 0x000000065e5e7c20 */ /* 0x000fe20008400000 */
[----:B------:R-:W2:Y:S03]  /*1080*/  LDCU UR6, c[0x0][0xb30] ;  /* 0x00016600ff0677ac */ /* 0x000ea60008000800 */
[----:B---3--:R-:W-:Y:S02]  /*1090*/  FMUL R95, R95, UR8 ;  /* 0x000000085f5f7c20 */ /* 0x008fe40008400000 */
[----:B------:R-:W3:Y:S08]  /*10a0*/  F2I.U32.TRUNC.NTZ R94, R94 ;  /* 0x0000005e005e7305 */ /* 0x000ef0000020f000 */
[----:B------:R-:W4:Y:S01]  /*10b0*/  F2I.U32.TRUNC.NTZ R95, R95 ;  /* 0x0000005f005f7305 */ /* 0x000f22000020f000 */
[----:B--2---:R-:W-:Y:S01]  /*10c0*/  UISETP.NE.AND UP3, UPT, UR6, 0x1, UPT ;  /* 0x000000010600788c */ /* 0x004fe2000bf65270 */
[----:B---3--:R-:W-:-:S05]  /*10d0*/  IADD3 R94, PT, PT, -R94, RZ, RZ ;  /* 0x000000ff5e5e7210 */ /* 0x008fca0007ffe1ff */
[----:B------:R-:W-:Y:S01]  /*10e0*/  IMAD R94, R0, R94, R15 ;  /* 0x0000005e005e7224 */ /* 0x000fe200078e020f */
[----:B------:R-:W-:Y:S01]  /*10f0*/  PRMT R0, RZ, 0x7610, R0 ;  /* 0x00007610ff007816 */ /* 0x000fe20000000000 */
[----:B----4-:R-:W-:-:S04]  /*1100*/  IMAD.MOV R95, RZ, RZ, -R95 ;  /* 0x000000ffff5f7224 */ /* 0x010fc800078e0a5f */
[----:B------:R-:W-:Y:S01]  /*1110*/  IMAD R95, R2, R95, R9 ;  /* 0x0000005f025f7224 */ /* 0x000fe200078e0209 */
[----:B-1----:R-:W-:Y:S06]  /*1120*/  BRA.U UP4, `(.L_x_18) ;  /* 0x0000000104247547 */ /* 0x002fec000b800000 */
[----:B------:R-:W-:Y:S01]  /*1130*/  ISETP.NE.AND P1, PT, R94, RZ, PT ;  /* 0x000000ff5e00720c */ /* 0x000fe20003f25270 */
[----:B------:R-:W-:Y:S01]  /*1140*/  IMAD.MOV.U32 R0, RZ, RZ, 0x3 ;  /* 0x00000003ff007424 */ /* 0x000fe200078e00ff */
[C---:B------:R-:W-:Y:S02]  /*1150*/  LOP3.LUT R2, R95.reuse, 0xfffffffe, RZ, 0xc0, !PT ;  /* 0xfffffffe5f027812 */ /* 0x040fe400078ec0ff */
[----:B------:R-:W-:Y:S02]  /*1160*/  ISETP.LT.U32.OR P1, PT, R95, 0x2, !P1 ;  /* 0x000000025f00780c */ /* 0x000fe40004f21470 */
[----:B------:R-:W-:Y:S02]  /*1170*/  SHF.L.U32 R0, R0, R2, RZ ;  /* 0x0000000200007219 */ /* 0x000fe400000006ff */
[----:B------:R-:W-:Y:S02]  /*1180*/  SEL R4, RZ, 0x1, !P1 ;  /* 0x00000001ff047807 */ /* 0x000fe40004800000 */
[----:B------:R-:W-:-:S05]  /*1190*/  SEL R3, RZ, 0x2, !P1 ;  /* 0x00000002ff037807 */ /* 0x000fca0004800000 */
[----:B------:R-:W-:-:S05]  /*11a0*/  IMAD.IADD R3, R4, 0x1, R3 ;  /* 0x0000000104037824 */ /* 0x000fca00078e0203 */
[----:B------:R-:W-:Y:S02]  /*11b0*/  PRMT R8, R3, 0x7610, R8 ;  /* 0x0000761003087816 */ /* 0x000fe40000000008 */
.L_x_18:
[----:B------:R-:W-:Y:S05]  /*11c0*/  @!P0 BRA `(.L_x_19) ;  /* 0x0000000000b88947 */ /* 0x000fea0003800000 */
[----:B------:R-:W1:Y:S01]  /*11d0*/  LDC.64 R4, c[0x0][0xb18] ;  /* 0x0002c600ff047b82 */ /* 0x000e620000000a00 */
[----:B------:R-:W-:-:S07]  /*11e0*/  ISETP.NE.AND P0, PT, R11, 0x1, PT ;  /* 0x000000010b00780c */ /* 0x000fce0003f05270 */
[----:B------:R-:W2:Y:S08]  /*11f0*/  LDC R14, c[0x0][0xb0c] ;  /* 0x0002c300ff0e7b82 */ /* 0x000eb00000000800 */
[----:B------:R-:W3:Y:S08]  /*1200*/  LDC R16, c[0x0][0x370] ;  /* 0x0000dc00ff107b82 */ /* 0x000ef00000000800 */
[----:B------:R-:W4:Y:S01]  /*1210*/  LDC R13, c[0x0][0x374] ;  /* 0x0000dd00ff0d7b82 */ /* 0x000f220000000800 */
[----:B-1----:R-:W-:-:S07]  /*1220*/  ISETP.NE.AND P1, PT, R4, 0x1, PT ;  /* 0x000000010400780c */ /* 0x002fce0003f25270 */
[----:B------:R-:W3:Y:S01]  /*1230*/  LDC.64 R6, c[0x0][0xb10] ;  /* 0x0002c400ff067b82 */ /* 0x000ee20000000a00 */
[----:B--2---:R-:W-:-:S07]  /*1240*/  ISETP.NE.AND P2, PT, R14, 0x1, PT ;  /* 0x000000010e00780c */ /* 0x004fce0003f45270 */
[----:B------:R-:W1:Y:S08]  /*1250*/  LDC R12, c[0x0][0xb20] ;  /* 0x0002c800ff0c7b82 */ /* 0x000e700000000800 */
[----:B------:R-:W2:Y:S01]  /*1260*/  LDC.64 R2, c[0x0][0xb28] ;  /* 0x0002ca00ff027b82 */ /* 0x000ea20000000a00 */
[----:B----4-:R-:W-:-:S04]  /*1270*/  IMAD.HI.U32 R17, R13, R5, RZ ;  /* 0x000000050d117227 */ /* 0x010fc800078e00ff */
[----:B------:R-:W-:-:S04]  /*1280*/  IMAD.HI.U32 R5, R15, R5, RZ ;  /* 0x000000050f057227 */ /* 0x000fc800078e00ff */
[----:B---3--:R-:W-:-:S05]  /*1290*/  IMAD.HI.U32 R18, R16, R6, RZ ;  /* 0x0000000610127227 */ /* 0x008fca00078e00ff */
[-C--:B------:R-:W-:Y:S01]  /*12a0*/  @P2 SHF.R.U32.HI R16, RZ, R7.reuse, R18 ;  /* 0x00000007ff102219 */ /* 0x080fe20000011612 */
[----:B------:R-:W-:Y:S01]  /*12b0*/  IMAD.HI.U32 R18, R9, R6, RZ ;  /* 0x0000000609127227 */ /* 0x000fe200078e00ff */
[-C--:B-1----:R-:W-:Y:S02]  /*12c0*/  @P1 SHF.R.U32.HI R13, RZ, R12.reuse, R17 ;  /* 0x0000000cff0d1219 */ /* 0x082fe40000011611 */
[----:B------:R-:W-:Y:S02]  /*12d0*/  SHF.R.U32.HI R5, RZ, R12, R5 ;  /* 0x0000000cff057219 */ /* 0x000fe40000011605 */
[----:B------:R-:W-:Y:S02]  /*12e0*/  SHF.R.U32.HI R18, RZ, R7, R18 ;  /* 0x00000007ff127219 */ /* 0x000fe40000011612 */
[----:B------:R-:W-:Y:S01]  /*12f0*/  SEL R5, R15, R5, !P1 ;  /* 0x000000050f057207 */ /* 0x000fe20004800000 */
[----:B--2---:R-:W-:Y:S01]  /*1300*/  IMAD.HI.U32 R17, R13, R2, RZ ;  /* 0x000000020d117227 */ /* 0x004fe200078e00ff */
[----:B------:R-:W-:-:S03]  /*1310*/  SEL R18, R9, R18, !P2 ;  /* 0x0000001209127207 */ /* 0x000fc60005000000 */
[----:B------:R-:W-:Y:S01]  /*1320*/  IMAD.HI.U32 R6, R16, R2, RZ ;  /* 0x0000000210067227 */ /* 0x000fe200078e00ff */
[----:B------:R-:W-:-:S04]  /*1330*/  @P0 SHF.R.U32.HI R13, RZ, R3, R17 ;  /* 0x00000003ff0d0219 */ /* 0x000fc80000011611 */
[----:B------:R-:W-:Y:S01]  /*1340*/  @P0 SHF.R.U32.HI R16, RZ, R3, R6 ;  /* 0x00000003ff100219 */ /* 0x000fe20000011606 */
[----:B------:R-:W-:-:S04]  /*1350*/  IMAD R13, R13, R11, RZ ;  /* 0x0000000b0d0d7224 */ /* 0x000fc800078e02ff */
[----:B------:R-:W-:Y:S01]  /*1360*/  IMAD R6, R16, R11, RZ ;  /* 0x0000000b10067224 */ /* 0x000fe200078e02ff */
[----:B------:R-:W-:-:S04]  /*1370*/  ISETP.GE.AND P1, PT, R5, R13, PT ;  /* 0x0000000d0500720c */ /* 0x000fc80003f26270 */
[----:B------:R-:W-:Y:S01]  /*1380*/  ISETP.GE.OR P1, PT, R18, R6, P1 ;  /* 0x000000061200720c */ /* 0x000fe20000f26670 */
[----:B------:R-:W-:-:S05]  /*1390*/  IMAD.HI.U32 R6, R5, R2, RZ ;  /* 0x0000000205067227 */ /* 0x000fca00078e00ff */
[----:B------:R-:W-:-:S04]  /*13a0*/  SHF.R.U32.HI R6, RZ, R3, R6 ;  /* 0x00000003ff067219 */ /* 0x000fc80000011606 */
[----:B------:R-:W-:-:S03]  /*13b0*/  SEL R6, R5, R6, !P0 ;  /* 0x0000000605067207 */ /* 0x000fc60004000000 */
[----:B------:R-:W-:Y:S01]  /*13c0*/  @!P1 IMAD.HI.U32 R7, R18, R2, RZ ;  /* 0x0000000212079227 */ /* 0x000fe200078e00ff */
[----:B------:R-:W-:-:S04]  /*13d0*/  IADD3 R2, PT, PT, -R6, RZ, RZ ;  /* 0x000000ff06027210 */ /* 0x000fc80007ffe1ff */
[----:B------:R-:W-:Y:S01]  /*13e0*/  @!P1 SHF.R.U32.HI R3, RZ, R3, R7 ;  /* 0x00000003ff039219 */ /* 0x000fe20000011607 */
[----:B------:R-:W-:Y:S01]  /*13f0*/  IMAD R2, R11, R2, R5 ;  /* 0x000000020b027224 */ /* 0x000fe200078e0205 */
[----:B------:R-:W-:Y:S02]  /*1400*/  IADD3 R7, PT, PT, -R5, RZ, RZ ;  /* 0x000000ff05077210 */ /* 0x000fe40007ffe1ff */
[----:B------:R-:W-:-:S03]  /*1410*/  @!P1 SEL R3, R18, R3, !P0 ;  /* 0x0000000312039207 */ /* 0x000fc60004000000 */
[----:B------:R-:W-:Y:S02]  /*1420*/  IMAD R7, R4, R7, R15 ;  /* 0x0000000704077224 */ /* 0x000fe400078e020f */
[--C-:B------:R-:W-:Y:S02]  /*1430*/  @!P1 IMAD.IADD R6, R6, 0x1, -R3.reuse ;  /* 0x0000000106069824 */ /* 0x100fe400078e0a03 */
[----:B------:R-:W-:Y:S01]  /*1440*/  @!P1 IMAD R3, R2, R16, R3 ;  /* 0x0000001002039224 */ /* 0x000fe200078e0203 */
[----:B------:R-:W-:Y:S01]  /*1450*/  IADD3 R2, PT, PT, -R18, RZ, RZ ;  /* 0x000000ff12027210 */ /* 0x000fe20007ffe1ff */
[----:B------:R-:W-:Y:S02]  /*1460*/  @!P1 IMAD R5, R6, R11, R18 ;  /* 0x0000000b06059224 */ /* 0x000fe400078e0212 */
[----:B------:R-:W-:Y:S02]  /*1470*/  @!P1 IMAD.MOV.U32 R18, RZ, RZ, R3 ;  /* 0x000000ffff129224 */ /* 0x000fe400078e0003 */
[----:B------:R-:W-:-:S02]  /*1480*/  IMAD R2, R14, R2, R9 ;  /* 0x000000020e027224 */ /* 0x000fc400078e0209 */
[----:B------:R-:W-:Y:S02]  /*1490*/  IMAD R15, R5, R4, R7 ;  /* 0x00000004050f7224 */ /* 0x000fe400078e0207 */
[----:B------:R-:W-:Y:S02]  /*14a0*/  IMAD R14, R18, R14, R2 ;  /* 0x0000000e120e7224 */ /* 0x000fe400078e0202 */
.L_x_19:
[----:B------:R-:W-:Y:S05]  /*14b0*/  BRA.U UP3, `(.L_x_20) ;  /* 0x0000000103407547 */ /* 0x000fea000b800000 */
[----:B------:R-:W1:Y:S08]  /*14c0*/  LDC.64 R4, c[0x0][0xb10] ;  /* 0x0002c400ff047b82 */ /* 0x000e700000000a00 */
[----:B------:R-:W2:Y:S08]  /*14d0*/  LDC.64 R2, c[0x0][0xb18] ;  /* 0x0002c600ff027b82 */ /* 0x000eb00000000a00 */
[----:B------:R-:W3:Y:S08]  /*14e0*/  LDC R6, c[0x0][0xb20] ;  /* 0x0002c800ff067b82 */ /* 0x000ef00000000800 */
[----:B------:R-:W4:Y:S01]  /*14f0*/  LDC R7, c[0x0][0xb0c] ;  /* 0x0002c300ff077b82 */ /* 0x000f220000000800 */
[----:B-1----:R-:W-:-:S05]  /*1500*/  IMAD.HI.U32 R4, R14, R4, RZ ;  /* 0x000000040e047227 */ /* 0x002fca00078e00ff */
[----:B------:R-:W-:Y:S01]  /*1510*/  SHF.R.U32.HI R4, RZ, R5, R4 ;  /* 0x00000005ff047219 */ /* 0x000fe20000011604 */
[----:B--2---:R-:W-:Y:S01]  /*1520*/  IMAD.HI.U32 R3, R15, R3, RZ ;  /* 0x000000030f037227 */ /* 0x004fe200078e00ff */
[----:B------:R-:W-:-:S04]  /*1530*/  ISETP.NE.AND P0, PT, R2, 0x1, PT ;  /* 0x000000010200780c */ /* 0x000fc80003f05270 */
[----:B---3--:R-:W-:-:S04]  /*1540*/  SHF.R.U32.HI R3, RZ, R6, R3 ;  /* 0x00000006ff037219 */ /* 0x008fc80000011603 */
[----:B------:R-:W-:Y:S02]  /*1550*/  SEL R3, R15, R3, !P0 ;  /* 0x000000030f037207 */ /* 0x000fe40004000000 */
[----:B----4-:R-:W-:-:S04]  /*1560*/  ISETP.NE.AND P1, PT, R7, 0x1, PT ;  /* 0x000000010700780c */ /* 0x010fc80003f25270 */
[----:B------:R-:W-:-:S05]  /*1570*/  SEL R5, R14, R4, !P1 ;  /* 0x000000040e057207 */ /* 0x000fca0004800000 */
[----:B------:R-:W-:Y:S02]  /*1580*/  IMAD.IADD R4, R3, 0x1, -R5 ;  /* 0x0000000103047824 */ /* 0x000fe400078e0a05 */
[----:B------:R-:W-:Y:S02]  /*1590*/  IMAD.IADD R3, R5, 0x1, -R3 ;  /* 0x0000000105037824 */ /* 0x000fe400078e0a03 */
[----:B------:R-:W-:Y:S02]  /*15a0*/  IMAD R14, R4, R7, R14 ;  /* 0x00000007040e7224 */ /* 0x000fe400078e020e */
[----:B------:R-:W-:Y:S02]  /*15b0*/  IMAD R15, R3, R2, R15 ;  /* 0x00000002030f7224 */ /* 0x000fe400078e020f */
.L_x_20:
[----:B------:R-:W-:Y:S05]  /*15c0*/  BRA.U !UP1, `(.L_x_21) ;  /* 0x00000001090c7547 */ /* 0x000fea000b800000 */
[----:B------:R-:W-:Y:S01]  /*15d0*/  UCGABAR_WAIT ;  /* 0x0000000000007dc7 */ /* 0x000fe20008000000 */
[----:B------:R-:W-:Y:S01]  /*15e0*/  CCTL.IVALL ;  /* 0x00000000ff00798f */ /* 0x000fe20002000000 */
[----:B------:R-:W-:Y:S05]  /*15f0*/  BRA `(.L_x_22) ;  /* 0x0000000000047947 */ /* 0x000fea0003800000 */
.L_x_21:
[----:B------:R-:W-:Y:S06]  /*1600*/  BAR.SYNC.DEFER_BLOCKING 0x0 ;  /* 0x0000000000007b1d */ /* 0x000fec0000010000 */
.L_x_22:
[----:B------:R-:W-:Y:S05]  /*1610*/  BRA.U UP2, `(.L_x_23) ;  /* 0x0000001502887547 */ /* 0x000fea000b800000 */
[----:B------:R-:W1:Y:S01]  /*1620*/  LDCU UR15, c[0x0][0x38c] ;  /* 0x00007180ff0f77ac */ /* 0x000e620008000800 */
[----:B------:R-:W2:Y:S01]  /*1630*/  LDC R8, c[0x0][0x370] ;  /* 0x0000dc00ff087b82 */ /* 0x000ea20000000800 */
[C---:B------:R-:W-:Y:S02]  /*1640*/  IMAD.SHL.U32 R19, R9.reuse, 0x20, RZ ;  /* 0x0000002009137824 */ /* 0x040fe400078e00ff */
[----:B------:R-:W-:Y:S01]  /*1650*/  HFMA2 R17, -RZ, RZ, 0, 5.9604644775390625e-08 ;  /* 0x00000001ff117431 */ /* 0x000fe200000001ff */
[----:B------:R-:W-:Y:S01]  /*1660*/  UISETP.NE.AND UP1, UPT, UR10, URZ, UPT ;  /* 0x000000ff0a00728c */ /* 0x000fe2000bf25270 */
[----:B------:R-:W-:Y:S01]  /*1670*/  ISETP.NE.AND P4, PT, R10, RZ, P5 ;  /* 0x000000ff0a00720c */ /* 0x000fe20002f85270 */
[----:B------:R-:W-:Y:S01]  /*1680*/  IMAD.SHL.U32 R18, R9, 0x80, RZ ;  /* 0x0000008009127824 */ /* 0x000fe200078e00ff */
[----:B------:R-:W-:Y:S01]  /*1690*/  CS2R R12, SRZ ;  /* 0x00000000000c7805 */ /* 0x000fe2000001ff00 */
[----:B------:R-:W-:Y:S01]  /*16a0*/  IMAD.MOV.U32 R16, RZ, RZ, RZ ;  /* 0x000000ffff107224 */ /* 0x000fe200078e00ff */
[----:B------:R-:W3:Y:S01]  /*16b0*/  LDC R0, c[0x0][0x374] ;  /* 0x0000dd00ff007b82 */ /* 0x000ee20000000800 */
[----:B------:R-:W-:Y:S01]  /*16c0*/  MOV R11, 0x1 ;  /* 0x00000001000b7802 */ /* 0x000fe20000000f00 */
[----:B------:R-:W4:Y:S01]  /*16d0*/  LDCU.64 UR24, c[0x0][0x348] ;  /* 0x00006900ff1877ac */ /* 0x000f220008000a00 */
[----:B------:R-:W-:Y:S01]  /*16e0*/  LOP3.LUT R19, R19, 0x20, RZ, 0xc0, !PT ;  /* 0x0000002013137812 */ /* 0x000fe200078ec0ff */
[----:B------:R-:W-:Y:S01]  /*16f0*/  USEL UR7, UR7, 0x2, UP1 ;  /* 0x0000000207077887 */ /* 0x000fe20008800000 */
[----:B------:R-:W-:Y:S01]  /*1700*/  UMOV UR13, URZ ;  /* 0x000000ff000d7c82 */ /* 0x000fe20008000000 */
[----:B-1----:R-:W-:-:S04]  /*1710*/  UIADD3 UR4, UPT, UPT, UR15, 0x3f, URZ ;  /* 0x0000003f0f047890 */ /* 0x002fc8000fffe0ff */
[----:B------:R-:W-:-:S04]  /*1720*/  USHF.R.S32.HI UR22, URZ, 0x1f, UR4 ;  /* 0x0000001fff167899 */ /* 0x000fc80008011404 */
[----:B------:R-:W-:Y:S02]  /*1730*/  ULEA.HI UR22, UR22, UR4, URZ, 0x6 ;  /* 0x0000000416167291 */ /* 0x000fe4000f8f30ff */
[----:B------:R-:W-:Y:S02]  /*1740*/  UIADD3 UR4, UPT, UPT, UR15, -0x1, URZ ;  /* 0xffffffff0f047890 */ /* 0x000fe4000fffe0ff */
[----:B------:R-:W-:Y:S02]  /*1750*/  USHF.R.S32.HI UR22, URZ, 0x6, UR22 ;  /* 0x00000006ff167899 */ /* 0x000fe40008011416 */
[----:B------:R-:W-:Y:S02]  /*1760*/  UISETP.GE.U32.AND UP2, UPT, UR4, -0x7f, UPT ;  /* 0xffffff810400788c */ /* 0x000fe4000bf46070 */
[----:B------:R-:W-:Y:S02]  /*1770*/  UISETP.LT.U32.AND UP0, UPT, UR22, 0xa, UPT ;  /* 0x0000000a1600788c */ /* 0x000fe4000bf01070 */
[----:B------:R-:W-:-:S02]  /*1780*/  UIADD3 UR15, UPT, UPT, UR15, 0x7e, URZ ;  /* 0x0000007e0f0f7890 */ /* 0x000fc4000fffe0ff */
[----:B------:R-:W-:-:S04]  /*1790*/  USEL UR21, UR22, 0xa, UP0 ;  /* 0x0000000a16157887 */ /* 0x000fc80008000000 */
[----:B------:R-:W-:Y:S02]  /*17a0*/  UIADD3 UR6, UPT, UPT, UR21, -0x1, URZ ;  /* 0xffffffff15067890 */ /* 0x000fe4000fffe0ff */
[----:B------:R-:W-:Y:S02]  /*17b0*/  @UP2 UIADD3 UR6, UPT, UPT, UR21, URZ, URZ ;  /* 0x000000ff15062290 */ /* 0x000fe4000fffe0ff */
[----:B------:R-:W-:Y:S02]  /*17c0*/  UIADD3 UR14, UPT, UPT, UR22, -UR21, URZ ;  /* 0x80000015160e7290 */ /* 0x000fe4000fffe0ff */
[----:B------:R-:W-:Y:S02]  /*17d0*/  UIADD3 UR5, UPT, UPT, UR6, 0x1, URZ ;  /* 0x0000000106057890 */ /* 0x000fe4000fffe0ff */
[----:B--2-4-:R-:W-:-:S12]  /*17e0*/  UIADD3 UR6, UPT, UPT, -UR6, URZ, URZ ;  /* 0x000000ff06067290 */ /* 0x014fd8000fffe1ff */
.L_x_43:
[----:B------:R-:W-:Y:S01]  /*17f0*/  UISETP.NE.AND UP0, UPT, UR37, URZ, UPT ;  /* 0x000000ff2500728c */ /* 0x000fe2000bf05270 */
[----:B------:R-:W1:Y:S08]  /*1800*/  S2UR UR37, SR_CgaCtaId ;  /* 0x00000000002579c3 */ /* 0x000e700000008800 */
[----:B------:R-:W-:Y:S05]  /*1810*/  BRA.U UP0, `(.L_x_24) ;  /* 0x0000000100347547 */ /* 0x000fea000b800000 */
[----:B------:R-:W2:Y:S01]  /*1820*/  S2R R2, SR_CgaCtaId ;  /* 0x0000000000027919 */ /* 0x000ea20000008800 */
[----:B------:R-:W-:-:S04]  /*1830*/  MOV R3, 0x400 ;  /* 0x0000040000037802 */ /* 0x000fc80000000f00 */
[----:B--2---:R-:W-:Y:S02]  /*1840*/  LEA R2, R2, R3, 0x18 ;  /* 0x0000000302027211 */ /* 0x004fe400078ec0ff */
[----:B------:R-:W-:-:S03]  /*1850*/  SHF.L.U32 R3, R11, 0x1f, RZ ;  /* 0x0000001f0b037819 */ /* 0x000fc600000006ff */
[----:B------:R-:W-:-:S04]  /*1860*/  IMAD R2, R12, 0x8, R2 ;  /* 0x000000080c027824 */ /* 0x000fc800078e0202 */
[----:B------:R-:W2:Y:S02]  /*1870*/  SYNCS.PHASECHK.TRANS64.TRYWAIT P0, [R2+URZ+0x150], R3 ;  /* 0x00015003020075a7 */ /* 0x000ea400080011ff */
[----:B--2---:R-:W-:Y:S05]  /*1880*/  @!P0 BRA `(.L_x_25) ;  /* 0x0000006800008947 */ /* 0x004fea0003800000 */
.L_x_141:
[----:B------:R-:W-:Y:S01]  /*1890*/  VIADD R12, R12, 0x1 ;  /* 0x000000010c0c7836 */ /* 0x000fe20000000000 */
[----:B------:R2:W-:Y:S04]  /*18a0*/  SYNCS.ARRIVE.TRANS64.A1T0 RZ, [R2+URZ+0x140], RZ ;  /* 0x000140ff02ff79a7 */ /* 0x0005e800081000ff */
[----:B------:R-:W-:-:S04]  /*18b0*/  ISETP.NE.AND P0, PT, R12, 0x2, PT ;  /* 0x000000020c00780c */ /* 0x000fc80003f05270 */
[----:B------:R-:W-:Y:S02]  /*18c0*/  SEL R12, R12, RZ, P0 ;  /* 0x000000ff0c0c7207 */ /* 0x000fe40000000000 */
[----:B--2---:R-:W-:-:S04]  /*18d0*/  SEL R2, RZ, 0x1, P0 ;  /* 0x00000001ff027807 */ /* 0x004fc80000000000 */
[----:B------:R-:W-:-:S07]  /*18e0*/  LOP3.LUT R11, R11, R2, RZ, 0x3c, !PT ;  /* 0x000000020b0b7212 */ /* 0x000fce00078e3cff */
.L_x_24:
[----:B------:R-:W-:Y:S01]  /*18f0*/  UMOV UR4, 0x400 ;  /* 0x0000040000047882 */ /* 0x000fe20000000000 */
[----:B------:R-:W-:Y:S01]  /*1900*/  SHF.L.U32 R2, R17, 0x1f, RZ ;  /* 0x0000001f11027819 */ /* 0x000fe200000006ff */
[----:B-1----:R-:W-:Y:S01]  /*1910*/  ULEA UR4, UR37, UR4, 0x18 ;  /* 0x0000000425047291 */ /* 0x002fe2000f8ec0ff */
[----:B------:R-:W-:Y:S01]  /*1920*/  R2UR UR35, R18 ;  /* 0x00000000122372ca */ /* 0x000fe200000e0000 */
[----:B------:R-:W-:Y:S01]  /*1930*/  UISETP.GE.U32.AND UP0, UPT, UR15, 0x7f, UPT ;  /* 0x0000007f0f00788c */ /* 0x000fe2000bf06070 */
[----:B------:R-:W-:Y:S01]  /*1940*/  R2UR UR11, R19 ;  /* 0x00000000130b72ca */ /* 0x000fe200000e0000 */
[----:B------:R-:W-:Y:S01]  /*1950*/  ULEA UR8, UR13, UR4, 0x3 ;  /* 0x000000040d087291 */ /* 0x000fe2000f8e18ff */
[----:B------:R-:W-:-:S08]  /*1960*/  UMOV UR23, URZ ;  /* 0x000000ff00177c82 */ /* 0x000fd00008000000 */
[----:B------:R1:W2:Y:S01]  /*1970*/  SYNCS.PHASECHK.TRANS64.TRYWAIT P0, [UR8+0x50], R2 ;  /* 0x00005002ff0075a7 */ /* 0x0002a20008001108 */
[----:B------:R-:W-:-:S13]  /*1980*/  R2UR UR8, R15 ;  /* 0x000000000f0872ca */ /* 0x000fda00000e0000 */
[----:B------:R-:W-:Y:S01]  /*1990*/  ULEA UR11, UR8, UR11, 0x6 ;  /* 0x0000000b080b7291 */ /* 0x000fe2000f8e30ff */
[----:B-1----:R-:W-:-:S05]  /*19a0*/  LEA.HI R2, R14, R14, RZ, 0x1 ;  /* 0x0000000e0e027211 */ /* 0x002fca00078f08ff */
[----:B------:R-:W-:-:S05]  /*19b0*/  IMAD.SHL.U32 R2, R2, 0x80, RZ ;  /* 0x0000008002027824 */ /* 0x000fca00078e00ff */
[----:B------:R-:W-:-:S04]  /*19c0*/  LOP3.LUT R2, R2, 0xffffff00, RZ, 0xc0, !PT ;  /* 0xffffff0002027812 */ /* 0x000fc800078ec0ff */
[----:B------:R-:W-:-:S13]  /*19d0*/  R2UR UR9, R2 ;  /* 0x00000000020972ca */ /* 0x000fda00000e0000 */
[----:B------:R-:W-:Y:S01]  /*19e0*/  ULOP3.LUT UR35, UR9, 0x80, UR35, 0xf8, !UPT ;  /* 0x0000008009237892 */ /* 0x000fe2000f8ef823 */
[----:B------:R-:W-:Y:S11]  /*19f0*/  BRA.U !UP0, `(.L_x_26) ;  /* 0x0000000108c07547 */ /* 0x000ff6000b800000 */
[----:B------:R-:W-:Y:S01]  /*1a00*/  UMOV UR16, UR6 ;  /* 0x0000000600107c82 */ /* 0x000fe20008000000 */
[----:B------:R-:W-:Y:S01]  /*1a10*/  UMOV UR17, UR13 ;  /* 0x0000000d00117c82 */ /* 0x000fe20008000000 */
[----:B------:R-:W-:-:S05]  /*1a20*/  UMOV UR34, URZ ;  /* 0x000000ff00227c82 */ /* 0x000fca0008000000 */
.L_x_32:
[----:B------:R-:W-:Y:S01]  /*1a30*/  ULEA UR33, UR17, UR4, 0x3 ;  /* 0x0000000411217291 */ /* 0x000fe2000f8e18ff */
[----:B------:R-:W-:Y:S01]  /*1a40*/  @P5 MOV R3, 0xa000 ;  /* 0x0000a00000035802 */ /* 0x000fe20000000f00 */
[----:B-12-4-:R-:W-:Y:S10]  /*1a50*/  @P0 BRA `(.L_x_27) ;  /* 0x00000000000c0947 */ /* 0x016ff40003800000 */
[----:B------:R-:W-:-:S04]  /*1a60*/  SHF.L.U32 R4, R17, 0x1f, RZ ;  /* 0x0000001f11047819 */ /* 0x000fc800000006ff */
[----:B------:R-:W1:Y:S02]  /*1a70*/  SYNCS.PHASECHK.TRANS64.TRYWAIT P0, [UR33+0x50], R4 ;  /* 0x00005004ff0075a7 */ /* 0x000e640008001121 */
[----:B-1----:R-:W-:Y:S05]  /*1a80*/  @!P0 BRA `(.L_x_28) ;  /* 0x0000006400948947 */ /* 0x002fea0003800000 */
.L_x_27:
[----:B------:R2:W-:Y:S01]  /*1a90*/  @P5 SYNCS.ARRIVE.TRANS64 RZ, [UR33], R3 ;  /* 0x00000003ffff59a7 */ /* 0x0005e20008000021 */
[----:B------:R-:W-:Y:S02]  /*1aa0*/  ULOP3.LUT UR8, UR7, 0x2, URZ, 0xfc, !UPT ;  /* 0x0000000207087892 */ /* 0x000fe4000f8efcff */
[----:B------:R-:W-:Y:S02]  /*1ab0*/  UIADD3 UR16, UPT, UPT, UR16, 0x1, URZ ;  /* 0x0000000110107890 */ /* 0x000fe4000fffe0ff */
[----:B------:R-:W-:Y:S02]  /*1ac0*/  UISETP.NE.AND UP0, UPT, UR8, 0x2, UPT ;  /* 0x000000020800788c */ /* 0x000fe4000bf05270 */
[----:B------:R-:W-:-:S07]  /*1ad0*/  UISETP.NE.AND UP2, UPT, UR16, 0x1, UPT ;  /* 0x000000011000788c */ /* 0x000fce000bf45270 */
[----:B------:R-:W-:Y:S05]  /*1ae0*/  BRA.U UP0, `(.L_x_29) ;  /* 0x0000000100047547 */ /* 0x000fea000b800000 */
[----:B------:R-:W-:Y:S05]  /*1af0*/  BPT.TRAP 0x1 ;  /* 0x000000040000795c */ /* 0x000fea0000300000 */
.L_x_29:
[----:B------:R-:W-:Y:S04]  /*1b00*/  BSSY.RECONVERGENT B0, `(.L_x_30) ;  /* 0x0000003000007945 */ /* 0x000fe80003800200 */
[----:B------:R-:W-:Y:S05]  /*1b10*/  @!P4 BRA `(.L_x_31) ;  /* 0x000000000004c947 */ /* 0x000fea0003800000 */
[----:B------:R-:W-:Y:S05]  /*1b20*/  BPT.TRAP 0x1 ;  /* 0x000000040000795c */ /* 0x000fea0000300000 */
.L_x_31:
[----:B------:R-:W-:Y:S05]  /*1b30*/  BSYNC.RECONVERGENT B0 ;  /* 0x0000000000007941 */ /* 0x000fea0003800200 */
.L_x_30:
[----:B------:R-:W-:Y:S02]  /*1b40*/  UIADD3 UR13, UPT, UPT, UR17, 0x1, URZ ;  /* 0x00000001110d7890 */ /* 0x000fe4000fffe0ff */
[----:B------:R-:W-:Y:S02]  /*1b50*/  ULEA UR32, UR17, UR4, 0xe ;  /* 0x0000000411207291 */ /* 0x000fe4000f8e70ff */
[----:B------:R-:W-:Y:S02]  /*1b60*/  UISETP.NE.AND UP0, UPT, UR13, 0xa, UPT ;  /* 0x0000000a0d00788c */ /* 0x000fe4000bf05270 */
[----:B------:R-:W-:Y:S02]  /*1b70*/  UIADD3 UR28, UP1, UPT, UR24, 0x80, URZ ;  /* 0x00000080181c7890 */ /* 0x000fe4000ff3e0ff */
[----:B------:R-:W-:Y:S02]  /*1b80*/  USEL UR9, URZ, 0x1, UP0 ;  /* 0x00000001ff097887 */ /* 0x000fe40008000000 */
[----:B------:R-:W-:-:S02]  /*1b90*/  USEL UR13, UR13, URZ, UP0 ;  /* 0x000000ff0d0d7287 */ /* 0x000fc40008000000 */
[----:B------:R-:W-:Y:S02]  /*1ba0*/  UIADD3 UR26, UP0, UPT, UR24, 0x180, URZ ;  /* 0x00000180181a7890 */ /* 0x000fe4000ff1e0ff */
[----:B------:R-:W-:Y:S01]  /*1bb0*/  ULEA UR8, UR13, UR4, 0x3 ;  /* 0x000000040d087291 */ /* 0x000fe2000f8e18ff */
[----:B------:R-:W-:Y:S01]  /*1bc0*/  LOP3.LUT R17, R17, UR9, RZ, 0x3c, !PT ;  /* 0x0000000911117c12 */ /* 0x000fe2000f8e3cff */
[----:B------:R-:W-:Y:S02]  /*1bd0*/  ULOP3.LUT UR33, UR33, 0xfefffff8, URZ, 0xc0, !UPT ;  /* 0xfefffff821217892 */ /* 0x000fe4000f8ec0ff */
[----:B------:R-:W-:Y:S01]  /*1be0*/  UIADD3.X UR29, UPT, UPT, URZ, UR25, URZ, UP1, !UPT ;  /* 0x00000019ff1d7290 */ /* 0x000fe20008ffe4ff */
[----:B-1----:R-:W-:Y:S01]  /*1bf0*/  SHF.L.U32 R2, R17, 0x1f, RZ ;  /* 0x0000001f11027819 */ /* 0x002fe200000006ff */
[----:B------:R-:W-:Y:S02]  /*1c00*/  UIADD3 UR32, UPT, UPT, UR32, 0x6400, URZ ;  /* 0x0000640020207890 */ /* 0x000fe4000fffe0ff */
[----:B------:R-:W-:Y:S01]  /*1c10*/  UIADD3.X UR27, UPT, UPT, URZ, UR25, URZ, UP0, !UPT ;  /* 0x00000019ff1b7290 */ /* 0x000fe200087fe4ff */
[----:B------:R1:W4:Y:S01]  /*1c20*/  SYNCS.PHASECHK.TRANS64.TRYWAIT P0, [UR8+0x50], R2 ;  /* 0x00005002ff0075a7 */ /* 0x0003220008001108 */
[----:B------:R-:W-:Y:S01]  /*1c30*/  ULEA UR8, UR17, UR4, 0xc ;  /* 0x0000000411087291 */ /* 0x000fe2000f8e60ff */
[----:B------:R-:W-:Y:S01]  /*1c40*/  UMOV UR18, 0x0 ;  /* 0x0000000000127882 */ /* 0x000fe20000000000 */
[----:B------:R-:W-:-:S02]  /*1c50*/  UMOV UR19, 0x10000000 ;  /* 0x1000000000137882 */ /* 0x000fc40000000000 */
[----:B------:R-:W-:Y:S01]  /*1c60*/  UIADD3 UR8, UPT, UPT, UR8, 0x2e400, URZ ;  /* 0x0002e40008087890 */ /* 0x000fe2000fffe0ff */
[----:B------:R2:W-:Y:S01]  /*1c70*/  UTMALDG.3D.2CTA [UR32], [UR28], desc[UR18] ;  /* 0x000012201c0075b4 */ /* 0x0005e20008211000 */
[----:B------:R-:W-:Y:S01]  /*1c80*/  UMOV UR10, UR34 ;  /* 0x00000022000a7c82 */ /* 0x000fe20008000000 */
[----:B------:R-:W-:Y:S01]  /*1c90*/  UMOV UR12, UR36 ;  /* 0x00000024000c7c82 */ /* 0x000fe20008000000 */
[----:B------:R-:W-:Y:S01]  /*1ca0*/  UMOV UR9, UR33 ;  /* 0x0000002100097c82 */ /* 0x000fe20008000000 */
[----:B------:R-:W-:Y:S01]  /*1cb0*/  UMOV UR23, UR5 ;  /* 0x0000000500177c82 */ /* 0x000fe20008000000 */
[----:B------:R-:W-:-:S03]  /*1cc0*/  UMOV UR17, UR13 ;  /* 0x0000000d00117c82 */ /* 0x000fc60008000000 */
[----:B------:R1:W-:Y:S01]  /*1cd0*/  UTMALDG.3D.2CTA [UR8], [UR26], desc[UR18] ;  /* 0x000012081a0075b4 */ /* 0x0003e20008211000 */
[----:B--2---:R-:W-:Y:S01]  /*1ce0*/  UIADD3 UR34, UPT, UPT, UR34, 0x40, URZ ;  /* 0x0000004022227890 */ /* 0x004fe2000fffe0ff */
[----:B------:R-:W-:Y:S11]  /*1cf0*/  BRA.U UP2, `(.L_x_32) ;  /* 0xfffffffd024c7547 */ /* 0x000ff6000b83ffff */
.L_x_26:
[----:B--2-4-:R-:W-:Y:S01]  /*1d00*/  PLOP3.LUT P0, PT, PT, PT, UP5, 0x80, 0x8 ;  /* 0x000000000008781c */ /* 0x014fe20003f0f058 */
[----:B-1----:R-:W-:Y:S01]  /*1d10*/  ULEA UR8, UR13, UR4, 0x3 ;  /* 0x000000040d087291 */ /* 0x002fe2000f8e18ff */
[----:B------:R-:W-:Y:S01]  /*1d20*/  SHF.L.U32 R2, R17, 0x1f, RZ ;  /* 0x0000001f11027819 */ /* 0x000fe200000006ff */
[----:B------:R-:W-:-:S10]  /*1d30*/  UISETP.GT.AND UP0, UPT, UR22, UR21, UPT ;  /* 0x000000151600728c */ /* 0x000fd4000bf04270 */
[----:B------:R-:W-:Y:S01]  /*1d40*/  @!P0 SYNCS.ARRIVE.TRANS64.A1T0 RZ, [UR4+0xd8], RZ ;  /* 0x0000d8ffffff89a7 */ /* 0x000fe20008100004 */
[----:B------:R1:W2:Y:S01]  /*1d50*/  SYNCS.PHASECHK.TRANS64.TRYWAIT P0, [UR8+0x50], R2 ;  /* 0x00005002ff0075a7 */ /* 0x0002a20008001108 */
[----:B------:R-:W-:Y:S05]  /*1d60*/  BRA.U !UP0, `(.L_x_33) ;  /* 0x0000000108c07547 */ /* 0x000fea000b800000 */
[----:B------:R-:W-:Y:S01]  /*1d70*/  UIADD3 UR26, UPT, UPT, UR14, UR23, URZ ;  /* 0x000000170e1a7290 */ /* 0x000fe2000fffe0ff */
[----:B------:R-:W-:-:S11]  /*1d80*/  UMOV UR27, UR13 ;  /* 0x0000000d001b7c82 */ /* 0x000fd60008000000 */
.L_x_39:
[----:B------:R-:W-:Y:S01]  /*1d90*/  ULEA UR17, UR27, UR4, 0x3 ;  /* 0x000000041b117291 */ /* 0x000fe2000f8e18ff */
[----:B--2---:R-:W-:Y:S01]  /*1da0*/  @P5 MOV R3, 0xa000 ;  /* 0x0000a00000035802 */ /* 0x004fe20000000f00 */
[----:B-12---:R-:W-:Y:S10]  /*1db0*/  @P0 BRA `(.L_x_34) ;  /* 0x00000000000c0947 */ /* 0x006ff40003800000 */
[----:B------:R-:W-:-:S04]  /*1dc0*/  SHF.L.U32 R4, R17, 0x1f, RZ ;  /* 0x0000001f11047819 */ /* 0x000fc800000006ff */
[----:B------:R-:W2:Y:S02]  /*1dd0*/  SYNCS.PHASECHK.TRANS64.TRYWAIT P0, [UR17+0x50], R4 ;  /* 0x00005004ff0075a7 */ /* 0x000ea40008001111 */
[----:B--2---:R-:W-:Y:S05]  /*1de0*/  @!P0 BRA `(.L_x_35) ;  /* 0x0000006000d48947 */ /* 0x004fea0003800000 */
.L_x_34:
[----:B------:R2:W-:Y:S01]  /*1df0*/  @P5 SYNCS.ARRIVE.TRANS64 RZ, [UR17], R3 ;  /* 0x00000003ffff59a7 */ /* 0x0005e20008000011 */
[----:B------:R-:W-:-:S04]  /*1e00*/  ULOP3.LUT UR8, UR7, 0x2, URZ, 0xfc, !UPT ;  /* 0x0000000207087892 */ /* 0x000fc8000f8efcff */
[----:B------:R-:W-:-:S09]  /*1e10*/  UISETP.NE.AND UP0, UPT, UR8, 0x2, UPT ;  /* 0x000000020800788c */ /* 0x000fd2000bf05270 */
[----:B------:R-:W-:Y:S05]  /*1e20*/  BRA.U UP0, `(.L_x_36) ;  /* 0x0000000100047547 */ /* 0x000fea000b800000 */
[----:B------:R-:W-:Y:S05]  /*1e30*/  BPT.TRAP 0x1 ;  /* 0x000000040000795c */ /* 0x000fea0000300000 */
.L_x_36:
[----:B------:R-:W-:Y:S04]  /*1e40*/  BSSY.RECONVERGENT B0, `(.L_x_37) ;  /* 0x0000003000007945 */ /* 0x000fe80003800200 */
[----:B------:R-:W-:Y:S05]  /*1e50*/  @!P4 BRA `(.L_x_38) ;  /* 0x000000000004c947 */ /* 0x000fea0003800000 */
[----:B------:R-:W-:Y:S05]  /*1e60*/  BPT.TRAP 0x1 ;  /* 0x000000040000795c */ /* 0x000fea0000300000 */
.L_x_38:
[----:B------:R-:W-:Y:S05]  /*1e70*/  BSYNC.RECONVERGENT B0 ;  /* 0x0000000000007941 */ /* 0x000fea0003800200 */
.L_x_37:
        /* <DEDUP_REMOVED lines=9> */
[----:B------:R-:W-:Y:S02]  /*1f10*/  USHF.L.U32 UR18, UR23, 0x6, URZ ;  /* 0x0000000617127899 */ /* 0x000fe400080006ff */
[----:B------:R-:W-:Y:S01]  /*1f20*/  ULOP3.LUT UR17, UR17, 0xfefffff8, URZ, 0xc0, !UPT ;  /* 0xfefffff811117892 */ /* 0x000fe2000f8ec0ff */
[----:B-1----:R-:W-:Y:S01]  /*1f30*/  SHF.L.U32 R2, R17, 0x1f, RZ ;  /* 0x0000001f11027819 */ /* 0x002fe200000006ff */
[----:B------:R-:W-:Y:S02]  /*1f40*/  UIADD3 UR16, UPT, UPT, UR16, 0x6400, URZ ;  /* 0x0000640010107890 */ /* 0x000fe4000fffe0ff */
[----:B------:R-:W-:Y:S01]  /*1f50*/  UIADD3.X UR33, UPT, UPT, URZ, UR25, URZ, UP1, !UPT ;  /* 0x00000019ff217290 */ /* 0x000fe20008ffe4ff */
[----:B------:R4:W1:Y:S01]  /*1f60*/  SYNCS.PHASECHK.TRANS64.TRYWAIT P0, [UR8+0x50], R2 ;  /* 0x00005002ff0075a7 */ /* 0x0008620008001108 */
[----:B------:R-:W-:-:S02]  /*1f70*/  ULEA UR8, UR27, UR4, 0xc ;  /* 0x000000041b087291 */ /* 0x000fc4000f8e60ff */
[----:B------:R-:W-:Y:S02]  /*1f80*/  UIADD3.X UR31, UPT, UPT, URZ, UR25, URZ, UP0, !UPT ;  /* 0x00000019ff1f7290 */ /* 0x000fe400087fe4ff */
[----:B------:R-:W-:Y:S01]  /*1f90*/  UIADD3 UR8, UPT, UPT, UR8, 0x2e400, URZ ;  /* 0x0002e40008087890 */ /* 0x000fe2000fffe0ff */
[----:B------:R-:W-:Y:S01]  /*1fa0*/  UMOV UR28, 0x0 ;  /* 0x00000000001c7882 */ /* 0x000fe20000000000 */
[----:B------:R-:W-:Y:S01]  /*1fb0*/  UMOV UR29, 0x10000000 ;  /* 0x10000000001d7882 */ /* 0x000fe20000000000 */
[----:B------:R-:W-:Y:S01]  /*1fc0*/  UMOV UR19, UR35 ;  /* 0x0000002300137c82 */ /* 0x000fe20008000000 */
[----:B------:R-:W-:Y:S01]  /*1fd0*/  UMOV UR20, UR36 ;  /* 0x0000002400147c82 */ /* 0x000fe20008000000 */
[----:B------:R-:W-:Y:S01]  /*1fe0*/  UMOV UR12, UR36 ;  /* 0x00000024000c7c82 */ /* 0x000fe20008000000 */
[----:B------:R-:W-:Y:S01]  /*1ff0*/  UMOV UR9, UR17 ;  /* 0x0000001100097c82 */ /* 0x000fe20008000000 */
[----:B------:R-:W-:Y:S01]  /*2000*/  UMOV UR10, UR18 ;  /* 0x00000012000a7c82 */ /* 0x000fe20008000000 */
[----:B------:R4:W-:Y:S01]  /*2010*/  UTMALDG.3D.2CTA [UR16], [UR32], desc[UR28] ;  /* 0x00001c10200075b4 */ /* 0x0009e20008211000 */
[----:B------:R-:W-:Y:S01]  /*2020*/  UIADD3 UR23, UPT, UPT, UR23, 0x1, URZ ;  /* 0x0000000117177890 */ /* 0x000fe2000fffe0ff */
[----:B------:R-:W-:-:S03]  /*2030*/  UMOV UR27, UR13 ;  /* 0x0000000d001b7c82 */ /* 0x000fc60008000000 */
[----:B------:R-:W-:Y:S01]  /*2040*/  UISETP.NE.AND UP0, UPT, UR23, UR26, UPT ;  /* 0x0000001a1700728c */ /* 0x000fe2000bf05270 */
[----:B------:R4:W-:Y:S08]  /*2050*/  UTMALDG.3D.2CTA [UR8], [UR30], desc[UR28] ;  /* 0x00001c081e0075b4 */ /* 0x0009f00008211000 */
[----:B----4-:R-:W-:Y:S05]  /*2060*/  BRA.U UP0, `(.L_x_39) ;  /* 0xfffffffd00487547 */ /* 0x010fea000b83ffff */
.L_x_33:
[C---:B-1----:R-:W-:Y:S01]  /*2070*/  LEA R2, R16.reuse, UR4, 0x3 ;  /* 0x0000000410027c11 */ /* 0x042fe2000f8e18ff */
[----:B------:R-:W-:Y:S01]  /*2080*/  NOP ;  /* 0x0000000000007918 */ /* 0x000fe20000000000 */
[----:B--2---:R-:W-:Y:S02]  /*2090*/  SHF.L.U32 R3, R13, 0x1f, RZ ;  /* 0x0000001f0d037819 */ /* 0x004fe400000006ff */
[----:B------:R-:W-:Y:S02]  /*20a0*/  LEA R4, R16, UR4, 0x4 ;  /* 0x0000000410047c11 */ /* 0x000fe4000f8e20ff */
[----:B------:R-:W1:Y:S02]  /*20b0*/  SYNCS.PHASECHK.TRANS64.TRYWAIT P0, [R2+URZ+0xe0], R3 ;  /* 0x0000e003020075a7 */ /* 0x000e6400080011ff */
[----:B-1----:R-:W-:Y:S05]  /*20c0*/  @!P0 BRA `(.L_x_40) ;  /* 0x0000006000348947 */ /* 0x002fea0003800000 */
.L_x_144:
[----:B------:R-:W2:Y:S01]  /*20d0*/  LDS.128 R4, [R4+0x170] ;  /* 0x0001700004047984 */ /* 0x000ea20000000c00 */
[----:B------:R-:W-:Y:S01]  /*20e0*/  ISETP.GE.AND P0, PT, R40, 0x1, PT ;  /* 0x000000012800780c */ /* 0x000fe20003f06270 */
[----:B-1----:R-:W-:Y:S01]  /*20f0*/  VIADD R2, R2, 0xf0 ;  /* 0x000000f002027836 */ /* 0x002fe20000000000 */
[----:B------:R-:W-:Y:S01]  /*2100*/  @!PT LDS RZ, [RZ] ;  /* 0x00000000fffff984 */ /* 0x000fe20000000800 */
[----:B------:R-:W-:Y:S01]  /*2110*/  @!PT LDS RZ, [RZ] ;  /* 0x00000000fffff984 */ /* 0x000fe20000000800 */
[----:B------:R-:W-:Y:S01]  /*2120*/  @!PT LDS RZ, [RZ] ;  /* 0x00000000fffff984 */ /* 0x000fe20000000800 */
[----:B------:R-:W-:Y:S01]  /*2130*/  @!PT LDS RZ, [RZ] ;  /* 0x00000000fffff984 */ /* 0x000fe20000000800 */
[----:B------:R1:W-:Y:S06]  /*2140*/  MEMBAR.ALL.CTA ;  /* 0x0000000000007992 */ /* 0x0003ec0000008000 */
[----:B-1----:R-:W1:Y:S01]  /*2150*/  FENCE.VIEW.ASYNC.S ;  /* 0x00000000000073c6 */ /* 0x002e620000000000 */
[----:B------:R-:W-:-:S04]  /*2160*/  PRMT R2, RZ, 0x654, R2 ;  /* 0x00000654ff027816 */ /* 0x000fc80000000002 */
[----:B-1----:R1:W-:Y:S01]  /*2170*/  SYNCS.ARRIVE.TRANS64.RED.A1T0 RZ, [R2+URZ], RZ ;  /* 0x000000ff02ff79a7 */ /* 0x0023e200081004ff */
[----:B--2---:R-:W-:-:S13]  /*2180*/  LOP3.LUT P2, RZ, R6, 0x1, RZ, 0xc0, !PT ;  /* 0x0000000106ff7812 */ /* 0x004fda000784c0ff */
[----:B------:R-:W-:Y:S01]  /*2190*/  @P2 SHF.R.U32.HI R3, RZ, 0x10, R5 ;  /* 0x00000010ff032819 */ /* 0x000fe20000011605 */
[----:B------:R-:W-:Y:S01]  /*21a0*/  VOTEU.ANY UP0, P2 ;  /* 0x0000000000ff7886 */ /* 0x000fe20001000100 */
[----:B------:R-:W-:Y:S02]  /*21b0*/  @P2 MOV R10, R4 ;  /* 0x00000004000a2202 */ /* 0x000fe40000000f00 */
[----:B------:R-:W-:Y:S02]  /*21c0*/  @P2 R2UR.BROADCAST UR8, R3 ;  /* 0x00000000030822ca */ /* 0x000fe400008e0000 */
[----:B------:R-:W-:-:S11]  /*21d0*/  @P2 LOP3.LUT R9, R5, 0xffff, RZ, 0xc0, !PT ;  /* 0x0000ffff05092812 */ /* 0x000fd600078ec0ff */
[----:B------:R-:W-:Y:S01]  /*21e0*/  @UP0 UMOV UR36, UR8 ;  /* 0x0000000800240c82 */ /* 0x000fe20008000000 */
[----:B-1----:R-:W-:Y:S05]  /*21f0*/  @!P0 BRA `(.L_x_41) ;  /* 0x0000000000b88947 */ /* 0x002fea0003800000 */
[----:B------:R-:W3:Y:S01]  /*2200*/  LDC.64 R4, c[0x0][0xb18] ;  /* 0x0002c600ff047b82 */ /* 0x000ee20000000a00 */
[----:B------:R-:W-:-:S07]  /*2210*/  ISETP.NE.AND P3, PT, R40, 0x1, PT ;  /* 0x000000012800780c */ /* 0x000fce0003f65270 */
[----:B------:R-:W1:Y:S08]  /*2220*/  LDC.64 R6, c[0x0][0xb10] ;  /* 0x0002c400ff067b82 */ /* 0x000e700000000a00 */
[----:B------:R-:W2:Y:S08]  /*2230*/  LDC R14, c[0x0][0xb20] ;  /* 0x0002c800ff0e7b82 */ /* 0x000eb00000000800 */
[----:B------:R-:W4:Y:S01]  /*2240*/  LDC R15, c[0x0][0xb0c] ;  /* 0x0002c300ff0f7b82 */ /* 0x000f220000000800 */
[----:B---3--:R-:W-:Y:S01]  /*2250*/  IMAD.HI.U32 R21, R0, R5, RZ ;  /* 0x0000000500157227 */ /* 0x008fe200078e00ff */
[----:B------:R-:W-:-:S03]  /*2260*/  ISETP.NE.AND P0, PT, R4, 0x1, PT ;  /* 0x000000010400780c */ /* 0x000fc60003f05270 */
[----:B------:R-:W-:-:S03]  /*2270*/  IMAD.HI.U32 R5, R9, R5, RZ ;  /* 0x0000000509057227 */ /* 0x000fc600078e00ff */
[----:B------:R-:W3:Y:S01]  /*2280*/  LDC.64 R2, c[0x0][0xb28] ;  /* 0x0002ca00ff027b82 */ /* 0x000ee20000000a00 */
[----:B-1----:R-:W-:-:S04]  /*2290*/  IMAD.HI.U32 R22, R8, R6, RZ ;  /* 0x0000000608167227 */ /* 0x002fc800078e00ff */
[----:B------:R-:W-:Y:S01]  /*22a0*/  IMAD.HI.U32 R23, R10, R6, RZ ;  /* 0x000000060a177227 */ /* 0x000fe200078e00ff */
[----:B------:R-:W-:Y:S02]  /*22b0*/  SHF.R.U32.HI R22, RZ, R7, R22 ;  /* 0x00000007ff167219 */ /* 0x000fe40000011616 */
[-C--:B--2---:R-:W-:Y:S02]  /*22c0*/  SHF.R.U32.HI R21, RZ, R14.reuse, R21 ;  /* 0x0000000eff157219 */ /* 0x084fe40000011615 */
[----:B------:R-:W-:Y:S02]  /*22d0*/  SHF.R.U32.HI R5, RZ, R14, R5 ;  /* 0x0000000eff057219 */ /* 0x000fe40000011605 */
[----:B------:R-:W-:Y:S02]  /*22e0*/  SEL R21, R0, R21, !P0 ;  /* 0x0000001500157207 */ /* 0x000fe40004000000 */
[----:B------:R-:W-:Y:S02]  /*22f0*/  SHF.R.U32.HI R23, RZ, R7, R23 ;  /* 0x00000007ff177219 */ /* 0x000fe40000011617 */
[----:B----4-:R-:W-:-:S02]  /*2300*/  ISETP.NE.AND P1, PT, R15, 0x1, PT ;  /* 0x000000010f00780c */ /* 0x010fc40003f25270 */
[----:B------:R-:W-:Y:S02]  /*2310*/  SEL R5, R9, R5, !P0 ;  /* 0x0000000509057207 */ /* 0x000fe40004000000 */
[----:B------:R-:W-:Y:S02]  /*2320*/  SEL R22, R8, R22, !P1 ;  /* 0x0000001608167207 */ /* 0x000fe40004800000 */
[----:B------:R-:W-:Y:S01]  /*2330*/  SEL R23, R10, R23, !P1 ;  /* 0x000000170a177207 */ /* 0x000fe20004800000 */
[----:B---3--:R-:W-:-:S04]  /*2340*/  IMAD.HI.U32 R20, R21, R2, RZ ;  /* 0x0000000215147227 */ /* 0x008fc800078e00ff */
        /* <DEDUP_REMOVED lines=10> */
[----:B------:R-:W-:-:S04]  /*23f0*/  @!P0 IMAD.HI.U32 R7, R23, R2, RZ ;  /* 0x0000000217078227 */ /* 0x000fc800078e00ff */
[----:B------:R-:W-:Y:S01]  /*2400*/  IMAD.MOV R2, RZ, RZ, -R6 ;  /* 0x000000ffff027224 */ /* 0x000fe200078e0a06 */
[----:B------:R-:W-:Y:S02]  /*2410*/  @!P0 SHF.R.U32.HI R3, RZ, R3, R7 ;  /* 0x00000003ff038219 */ /* 0x000fe40000011607 */
[----:B------:R-:W-:Y:S01]  /*2420*/  IADD3 R7, PT, PT, -R5, RZ, RZ ;  /* 0x000000ff05077210 */ /* 0x000fe20007ffe1ff */
[----:B------:R-:W-:Y:S01]  /*2430*/  IMAD R2, R40, R2, R5 ;  /* 0x0000000228027224 */ /* 0x000fe200078e0205 */
        /* <DEDUP_REMOVED lines=10> */
.L_x_41:
[----:B------:R-:W1:Y:S02]  /*24e0*/  LDCU UR8, c[0x0][0xb30] ;  /* 0x00016600ff0877ac */ /* 0x000e640008000800 */
[----:B-1----:R-:W-:-:S09]  /*24f0*/  UISETP.NE.AND UP0, UPT, UR8, 0x1, UPT ;  /* 0x000000010800788c */ /* 0x002fd2000bf05270 */
[----:B------:R-:W-:Y:S05]  /*2500*/  BRA.U UP0, `(.L_x_42) ;  /* 0x0000000100407547 */ /* 0x000fea000b800000 */
[----:B------:R-:W1:Y:S08]  /*2510*/  LDC.64 R4, c[0x0][0xb10] ;  /* 0x0002c400ff047b82 */ /* 0x000e700000000a00 */
[----:B------:R-:W2:Y:S08]  /*2520*/  LDC.64 R2, c[0x0][0xb18] ;  /* 0x0002c600ff027b82 */ /* 0x000eb00000000a00 */
[----:B------:R-:W4:Y:S08]  /*2530*/  LDC R6, c[0x0][0xb20] ;  /* 0x0002c800ff067b82 */ /* 0x000f300000000800 */
[----:B------:R-:W3:Y:S01]  /*2540*/  LDC R7, c[0x0][0xb0c] ;  /* 0x0002c300ff077b82 */ /* 0x000ee20000000800 */
[----:B-1----:R-:W-:-:S05]  /*2550*/  IMAD.HI.U32 R4, R10, R4, RZ ;  /* 0x000000040a047227 */ /* 0x002fca00078e00ff */
[----:B------:R-:W-:Y:S01]  /*2560*/  SHF.R.U32.HI R4, RZ, R5, R4 ;  /* 0x00000005ff047219 */ /* 0x000fe20000011604 */
[----:B--2---:R-:W-:Y:S01]  /*2570*/  IMAD.HI.U32 R3, R9, R3, RZ ;  /* 0x0000000309037227 */ /* 0x004fe200078e00ff */
[----:B------:R-:W-:-:S04]  /*2580*/  ISETP.NE.AND P0, PT, R2, 0x1, PT ;  /* 0x000000010200780c */ /* 0x000fc80003f05270 */
[----:B----4-:R-:W-:-:S04]  /*2590*/  SHF.R.U32.HI R3, RZ, R6, R3 ;  /* 0x00000006ff037219 */ /* 0x010fc80000011603 */
[----:B------:R-:W-:Y:S02]  /*25a0*/  SEL R3, R9, R3, !P0 ;  /* 0x0000000309037207 */ /* 0x000fe40004000000 */
[----:B---3--:R-:W-:-:S04]  /*25b0*/  ISETP.NE.AND P1, PT, R7, 0x1, PT ;  /* 0x000000010700780c */ /* 0x008fc80003f25270 */
[----:B------:R-:W-:-:S05]  /*25c0*/  SEL R4, R10, R4, !P1 ;  /* 0x000000040a047207 */ /* 0x000fca0004800000 */
[----:B------:R-:W-:Y:S02]  /*25d0*/  IMAD.IADD R5, R3, 0x1, -R4 ;  /* 0x0000000103057824 */ /* 0x000fe400078e0a04 */
[----:B------:R-:W-:Y:S02]  /*25e0*/  IMAD.IADD R3, R4, 0x1, -R3 ;  /* 0x0000000104037824 */ /* 0x000fe400078e0a03 */
[----:B------:R-:W-:Y:S02]  /*25f0*/  IMAD R10, R5, R7, R10 ;  /* 0x00000007050a7224 */ /* 0x000fe400078e020a */
[----:B------:R-:W-:-:S07]  /*2600*/  IMAD R9, R3, R2, R9 ;  /* 0x0000000203097224 */ /* 0x000fce00078e0209 */
.L_x_42:
[----:B------:R-:W-:Y:S01]  /*2610*/  VIADD R16, R16, 0x1 ;  /* 0x0000000110107836 */ /* 0x000fe20000000000 */
[----:B------:R-:W-:Y:S01]  /*2620*/  UPLOP3.LUT UP5, UPT, UPT, UPT, UPT, 0x80, 0x8 ;  /* 0x000000000008789c */ /* 0x000fe20003faf070 */
[----:B------:R-:W-:Y:S02]  /*2630*/  IMAD.IADD R14, R10, 0x1, R95 ;  /* 0x000000010a0e7824 */ /* 0x000fe400078e025f */
[----:B------:R-:W-:Y:S01]  /*2640*/  IMAD.IADD R15, R9, 0x1, R94 ;  /* 0x00000001090f7824 */ /* 0x000fe200078e025e */
[----:B------:R-:W-:-:S04]  /*2650*/  ISETP.NE.AND P0, PT, R16, 0x2, PT ;  /* 0x000000021000780c */ /* 0x000fc80003f05270 */
[----:B------:R-:W-:Y:S02]  /*2660*/  SEL R2, RZ, 0x1, P0 ;  /* 0x00000001ff027807 */ /* 0x000fe40000000000 */
[----:B------:R-:W-:Y:S02]  /*2670*/  SEL R16, R16, RZ, P0 ;  /* 0x000000ff10107207 */ /* 0x000fe40000000000 */
[----:B------:R-:W-:Y:S01]  /*2680*/  LOP3.LUT R13, R13, R2, RZ, 0x3c, !PT ;  /* 0x000000020d0d7212 */ /* 0x000fe200078e3cff */
[----:B------:R-:W-:Y:S06]  /*2690*/  @P2 BRA `(.L_x_43) ;  /* 0xfffffff000542947 */ /* 0x000fec000383ffff */
[----:B------:R-:W-:Y:S01]  /*26a0*/  UIADD3 UR4, UPT, UPT, UR4, 0x50, URZ ;  /* 0x0000005004047890 */ /* 0x000fe2000fffe0ff */
[----:B------:R-:W-:-:S03]  /*26b0*/  SHF.L.U32 R2, R17, 0x1f, RZ ;  /* 0x0000001f11027819 */ /* 0x000fc600000006ff */
[----:B------:R-:W-:-:S09]  /*26c0*/  ULEA UR5, UR13, UR4, 0x3 ;  /* 0x000000040d057291 */ /* 0x000fd2000f8e18ff */
[----:B------:R-:W1:Y:S02]  /*26d0*/  SYNCS.PHASECHK.TRANS64.TRYWAIT P0, [UR5], R2 ;  /* 0x00000002ff0075a7 */ /* 0x000e640008001105 */
[----:B-1----:R-:W-:Y:S05]  /*26e0*/  @!P0 BRA `(.L_x_44) ;  /* 0x0000005800c08947 */ /* 0x002fea0003800000 */
.L_x_146:
[----:B------:R-:W-:-:S04]  /*26f0*/  UIADD3 UR6, UPT, UPT, UR13, 0x1, URZ ;  /* 0x000000010d067890 */ /* 0x000fc8000fffe0ff */
[----:B------:R-:W-:-:S04]  /*2700*/  UISETP.NE.AND UP0, UPT, UR6, 0xa, UPT ;  /* 0x0000000a0600788c */ /* 0x000fc8000bf05270 */
[----:B------:R-:W-:Y:S02]  /*2710*/  USEL UR7, URZ, 0x1, UP0 ;  /* 0x00000001ff077887 */ /* 0x000fe40008000000 */
[----:B------:R-:W-:-:S04]  /*2720*/  USEL UR6, UR6, URZ, UP0 ;  /* 0x000000ff06067287 */ /* 0x000fc80008000000 */
[----:B------:R-:W-:Y:S01]  /*2730*/  ULEA UR5, UR6, UR4, 0x3 ;  /* 0x0000000406057291 */ /* 0x000fe2000f8e18ff */
[----:B-1----:R-:W-:-:S04]  /*2740*/  LOP3.LUT R2, R17, UR7, RZ, 0x3c, !PT ;  /* 0x0000000711027c12 */ /* 0x002fc8000f8e3cff */
[----:B------:R-:W-:-:S04]  /*2750*/  SHF.L.U32 R3, R2, 0x1f, RZ ;  /* 0x0000001f02037819 */ /* 0x000fc800000006ff */
[----:B------:R-:W1:Y:S02]  /*2760*/  SYNCS.PHASECHK.TRANS64.TRYWAIT P0, [UR5], R3 ;  /* 0x00000003ff0075a7 */ /* 0x000e640008001105 */
[----:B-1----:R-:W-:Y:S05]  /*2770*/  @!P0 BRA `(.L_x_45) ;  /* 0x0000005800b48947 */ /* 0x002fea0003800000 */
.L_x_148:
[----:B------:R-:W-:-:S04]  /*2780*/  UIADD3 UR6, UPT, UPT, UR6, 0x1, URZ ;  /* 0x0000000106067890 */ /* 0x000fc8000fffe0ff */
[----:B------:R-:W-:-:S04]  /*2790*/  UISETP.NE.AND UP0, UPT, UR6, 0xa, UPT ;  /* 0x0000000a0600788c */ /* 0x000fc8000bf05270 */
[----:B------:R-:W-:Y:S02]  /*27a0*/  USEL UR7, URZ, 0x1, UP0 ;  /* 0x00000001ff077887 */ /* 0x000fe40008000000 */
[----:B------:R-:W-:-:S04]  /*27b0*/  USEL UR6, UR6, URZ, UP0 ;  /* 0x000000ff06067287 */ /* 0x000fc80008000000 */
[----:B------:R-:W-:Y:S01]  /*27c0*/  ULEA UR5, UR6, UR4, 0x3 ;  /* 0x0000000406057291 */ /* 0x000fe2000f8e18ff */
[----:B------:R-:W-:-:S04]  /*27d0*/  LOP3.LUT R2, R2, UR7, RZ, 0x3c, !PT ;  /* 0x0000000702027c12 */ /* 0x000fc8000f8e3cff */
[----:B-1----:R-:W-:-:S04]  /*27e0*/  SHF.L.U32 R3, R2, 0x1f, RZ ;  /* 0x0000001f02037819 */ /* 0x002fc800000006ff */
[----:B------:R-:W1:Y:S02]  /*27f0*/  SYNCS.PHASECHK.TRANS64.TRYWAIT P0, [UR5], R3 ;  /* 0x00000003ff0075a7 */ /* 0x000e640008001105 */
[----:B-1----:R-:W-:Y:S05]  /*2800*/  @!P0 BRA `(.L_x_46) ;  /* 0x0000005800a88947 */ /* 0x002fea0003800000 */
.L_x_150:
        /* <DEDUP_REMOVED lines=9> */
.L_x_152:
        /* <DEDUP_REMOVED lines=9> */
.L_x_154:
        /* <DEDUP_REMOVED lines=9> */
.L_x_156:
        /* <DEDUP_REMOVED lines=9> */
.L_x_158:
        /* <DEDUP_REMOVED lines=9> */
.L_x_160:
        /* <DEDUP_REMOVED lines=9> */
.L_x_162:
[----:B------:R-:W-:-:S04]  /*2b70*/  UIADD3 UR6, UPT, UPT, UR6, 0x1, URZ ;  /* 0x0000000106067890 */ /* 0x000fc8000fffe0ff */
[----:B------:R-:W-:-:S04]  /*2b80*/  UISETP.NE.AND UP0, UPT, UR6, 0xa, UPT ;  /* 0x0000000a0600788c */ /* 0x000fc8000bf05270 */
[----:B------:R-:W-:Y:S02]  /*2b90*/  USEL UR5, URZ, 0x1, UP0 ;  /* 0x00000001ff057887 */ /* 0x000fe40008000000 */
[----:B------:R-:W-:-:S04]  /*2ba0*/  USEL UR6, UR6, URZ, UP0 ;  /* 0x000000ff06067287 */ /* 0x000fc80008000000 */
[----:B------:R-:W-:Y:S01]  /*2bb0*/  ULEA UR6, UR6, UR4, 0x3 ;  /* 0x0000000406067291 */ /* 0x000fe2000f8e18ff */
[----:B------:R-:W-:-:S04]  /*2bc0*/  LOP3.LUT R2, R2, UR5, RZ, 0x3c, !PT ;  /* 0x0000000502027c12 */ /* 0x000fc8000f8e3cff */
[----:B------:R-:W-:Y:S01]  /*2bd0*/  SHF.L.U32 R2, R2, 0x1f, RZ ;  /* 0x0000001f02027819 */ /* 0x000fe200000006ff */
[----:B-1-3--:R-:W-:-:S07]  /*2be0*/  IMAD.U32 R0, RZ, RZ, UR6 ;  /* 0x00000006ff007e24 */ /* 0x00afce000f8e00ff */
.L_x_53:
[----:B-1----:R1:W2:Y:S02]  /*2bf0*/  SYNCS.PHASECHK.TRANS64.TRYWAIT P0, [R0+URZ], R2 ;  /* 0x00000002000075a7 */ /* 0x0022a400080011ff */
[----:B--2---:R-:W-:Y:S05]  /*2c00*/  @!P0 NANOSLEEP.SYNCS 0x989680 ;  /* 0x009896800000895d */ /* 0x004fea0003900000 */
[----:B------:R-:W2:Y:S02]  /*2c10*/  @!P0 SYNCS.PHASECHK.TRANS64 P0, [R0+URZ], R2 ;  /* 0x00000002000085a7 */ /* 0x000ea400080010ff */
[----:B--2---:R-:W-:Y:S05]  /*2c20*/  @P0 EXIT ;  /* 0x000000000000094d */ /* 0x004fea0003800000 */
[----:B------:R-:W-:Y:S05]  /*2c30*/  BRA `(.L_x_53) ;  /* 0xfffffffc00ec7947 */ /* 0x000fea000383ffff */
.L_x_23:
[----:B------:R-:W-:-:S04]  /*2c40*/  UISETP.NE.AND UP1, UPT, UR37, URZ, UPT ;  /* 0x000000ff2500728c */ /* 0x000fc8000bf25270 */
[----:B------:R-:W-:-:S09]  /*2c50*/  UISETP.NE.OR UP1, UPT, UR10, 0x1, UP1 ;  /* 0x000000010a00788c */ /* 0x000fd20008f25670 */
[----:B------:R-:W-:Y:S05]  /*2c60*/  BRA.U UP1, `(.L_x_54) ;  /* 0x00000005014c7547 */ /* 0x000fea000b800000 */
[----:B------:R-:W-:Y:S01]  /*2c70*/  HFMA2 R11, -RZ, RZ, 0, 0 ;  /* 0x00000000ff0b7431 */ /* 0x000fe200000001ff */
[----:B------:R-:W-:Y:S01]  /*2c80*/  ISETP.GE.U32.AND P2, PT, R10, 0x2, PT ;  /* 0x000000020a00780c */ /* 0x000fe20003f46070 */
[----:B------:R-:W-:Y:S01]  /*2c90*/  IMAD.MOV.U32 R12, RZ, RZ, 0x1 ;  /* 0x00000001ff0c7424 */ /* 0x000fe200078e00ff */
[----:B------:R-:W-:Y:S01]  /*2ca0*/  CS2R R8, SRZ ;  /* 0x0000000000087805 */ /* 0x000fe2000001ff00 */
[----:B------:R-:W-:Y:S01]  /*2cb0*/  IMAD.MOV.U32 R3, RZ, RZ, RZ ;  /* 0x000000ffff037224 */ /* 0x000fe200078e00ff */
[----:B------:R-:W-:Y:S01]  /*2cc0*/  UMOV UR4, 0x400 ;  /* 0x0000040000047882 */ /* 0x000fe20000000000 */
[----:B------:R-:W-:Y:S01]  /*2cd0*/  UMOV UR6, URZ ;  /* 0x000000ff00067c82 */ /* 0x000fe20008000000 */
[----:B------:R-:W-:-:S12]  /*2ce0*/  ULEA UR37, UR37, UR4, 0x18 ;  /* 0x0000000425257291 */ /* 0x000fd8000f8ec0ff */
.L_x_58:
[----:B------:R-:W-:Y:S02]  /*2cf0*/  LEA R0, R3, UR37, 0x3 ;  /* 0x0000002503007c11 */ /* 0x000fe4000f8e18ff */
[----:B------:R-:W-:-:S03]  /*2d00*/  SHF.L.U32 R4, R8, 0x1f, RZ ;  /* 0x0000001f08047819 */ /* 0x000fc600000006ff */
[----:B------:R-:W-:Y:S01]  /*2d10*/  VIADD R5, R0, 0x150 ;  /* 0x0000015000057836 */ /* 0x000fe20000000000 */
[----:B------:R-:W1:Y:S02]  /*2d20*/  SYNCS.PHASECHK.TRANS64.TRYWAIT P0, [R0+URZ+0x140], R4 ;  /* 0x00014004000075a7 */ /* 0x000e6400080011ff */
[----:B-1----:R-:W-:Y:S05]  /*2d30*/  @!P0 BRA `(.L_x_55) ;  /* 0x0000005800048947 */ /* 0x002fea0003800000 */
.L_x_163:
[----:B------:R-:W-:Y:S01]  /*2d40*/  ULEA UR5, UR6, UR37, 0x3 ;  /* 0x0000002506057291 */ /* 0x000fe2000f8e18ff */
[----:B-1----:R-:W-:Y:S01]  /*2d50*/  PRMT R0, RZ, 0x654, R5 ;  /* 0x00000654ff007816 */ /* 0x002fe20000000005 */
[----:B------:R-:W-:Y:S01]  /*2d60*/  @!P2 IMAD.MOV.U32 R4, RZ, RZ, 0x10 ;  /* 0x00000010ff04a424 */ /* 0x000fe200078e00ff */
[----:B------:R-:W-:Y:S01]  /*2d70*/  SHF.L.U32 R5, R12, 0x1f, RZ ;  /* 0x0000001f0c057819 */ /* 0x000fe200000006ff */
[----:B------:R-:W-:Y:S01]  /*2d80*/  UIADD3 UR4, UPT, UPT, UR5, 0xe0, URZ ;  /* 0x000000e005047890 */ /* 0x000fe2000fffe0ff */
[----:B------:R1:W-:Y:S05]  /*2d90*/  SYNCS.ARRIVE.TRANS64.RED.A1T0 RZ, [R0+URZ], RZ ;  /* 0x000000ff00ff79a7 */ /* 0x0003ea00081004ff */
[----:B------:R-:W-:Y:S01]  /*2da0*/  IMAD.U32 R6, RZ, RZ, UR4 ;  /* 0x00000004ff067e24 */ /* 0x000fe2000f8e00ff */
[----:B------:R-:W2:Y:S04]  /*2db0*/  SYNCS.PHASECHK.TRANS64.TRYWAIT P0, [UR5+0xf0], R5 ;  /* 0x0000f005ff0075a7 */ /* 0x000ea80008001105 */
[----:B------:R-:W-:Y:S01]  /*2dc0*/  PRMT R6, R10, 0x654, R6 ;  /* 0x000006540a067816 */ /* 0x000fe20000000006 */
[----:B-12---:R-:W-:Y:S06]  /*2dd0*/  @!P0 BRA `(.L_x_56) ;  /* 0x0000005400f08947 */ /* 0x006fec0003800000 */
.L_x_165:
[----:B------:R-:W-:Y:S01]  /*2de0*/  ULEA UR4, UR6, UR37, 0x4 ;  /* 0x0000002506047291 */ /* 0x000fe2000f8e20ff */
[----:B------:R-:W-:Y:S01]  /*2df0*/  SEL R2, R6, R2, !P2 ;  /* 0x0000000206027207 */ /* 0x000fe20005000000 */
[----:B------:R-:W-:Y:S01]  /*2e00*/  UIADD3 UR5, UPT, UPT, UR5, 0xe0, URZ ;  /* 0x000000e005057890 */ /* 0x000fe2000fffe0ff */
[----:B-1----:R-:W-:Y:S01]  /*2e10*/  LEA R0, R11, UR37, 0x3 ;  /* 0x000000250b007c11 */ /* 0x002fe2000f8e18ff */
[----:B------:R-:W-:Y:S01]  /*2e20*/  UIADD3 UR4, UPT, UPT, UR4, 0x170, URZ ;  /* 0x0000017004047890 */ /* 0x000fe2000fffe0ff */
[----:B------:R1:W-:Y:S01]  /*2e30*/  @!P2 SYNCS.ARRIVE.TRANS64.RED RZ, [R2+URZ], R4 ;  /* 0x0000000402ffa9a7 */ /* 0x0003e200080004ff */
[----:B------:R-:W-:Y:S01]  /*2e40*/  UIADD3 UR6, UPT, UPT, UR6, 0x1, URZ ;  /* 0x0000000106067890 */ /* 0x000fe2000fffe0ff */
[----:B------:R-:W-:-:S03]  /*2e50*/  VIADD R3, R3, 0x1 ;  /* 0x0000000103037836 */ /* 0x000fc60000000000 */
[----:B------:R-:W-:Y:S02]  /*2e60*/  UISETP.NE.AND UP0, UPT, UR6, 0x2, UPT ;  /* 0x000000020600788c */ /* 0x000fe4000bf05270 */
[----:B------:R-:W-:Y:S01]  /*2e70*/  ISETP.NE.AND P0, PT, R3, 0x2, PT ;  /* 0x000000020300780c */ /* 0x000fe20003f05270 */
[----:B------:R-:W-:Y:S06]  /*2e80*/  UGETNEXTWORKID.BROADCAST [UR4], [UR5] ;  /* 0x00000000040073ca */ /* 0x000fec0008000100 */
[----:B------:R-:W-:Y:S02]  /*2e90*/  USEL UR4, URZ, 0x1, UP0 ;  /* 0x00000001ff047887 */ /* 0x000fe40008000000 */
[----:B------:R-:W-:-:S04]  /*2ea0*/  USEL UR6, UR6, URZ, UP0 ;  /* 0x000000ff06067287 */ /* 0x000fc80008000000 */
[----:B------:R-:W-:Y:S02]  /*2eb0*/  LOP3.LUT R12, R12, UR4, RZ, 0x3c, !PT ;  /* 0x000000040c0c7c12 */ /* 0x000fe4000f8e3cff */
[----:B-1----:R-:W-:-:S04]  /*2ec0*/  SHF.L.U32 R4, R9, 0x1f, RZ ;  /* 0x0000001f09047819 */ /* 0x002fc800000006ff */
[----:B------:R-:W1:Y:S02]  /*2ed0*/  SYNCS.PHASECHK.TRANS64.TRYWAIT P1, [R0+URZ+0xe0], R4 ;  /* 0x0000e004000075a7 */ /* 0x000e6400080211ff */
[----:B-1----:R-:W-:Y:S05]  /*2ee0*/  @!P1 BRA `(.L_x_57) ;  /* 0x0000005400c49947 */ /* 0x002fea0003800000 */
.L_x_166:
[----:B-1----:R-:W-:Y:S01]  /*2ef0*/  LEA R4, R11, UR37, 0x4 ;  /* 0x000000250b047c11 */ /* 0x002fe2000f8e20ff */
[----:B------:R-:W-:Y:S01]  /*2f00*/  VIADD R0, R0, 0xf0 ;  /* 0x000000f000007836 */ /* 0x000fe20000000000 */
[----:B------:R-:W-:Y:S01]  /*2f10*/  SEL R3, R3, RZ, P0 ;  /* 0x000000ff03037207 */ /* 0x000fe20000000000 */
[----:B------:R-:W-:-:S03]  /*2f20*/  VIADD R11, R11, 0x1 ;  /* 0x000000010b0b7836 */ /* 0x000fc60000000000 */
[----:B------:R-:W1:Y:S01]  /*2f30*/  LDS.128 R4, [R4+0x170] ;  /* 0x0001700004047984 */ /* 0x000e620000000c00 */
[----:B------:R-:W-:Y:S02]  /*2f40*/  PRMT R0, RZ, 0x654, R0 ;  /* 0x00000654ff007816 */ /* 0x000fe40000000000 */
[C---:B------:R-:W-:Y:S01]  /*2f50*/  ISETP.NE.AND P1, PT, R11.reuse, 0x2, PT ;  /* 0x000000020b00780c */ /* 0x040fe20003f25270 */
[----:B------:R-:W-:Y:S01]  /*2f60*/  @!PT LDS RZ, [RZ] ;  /* 0x00000000fffff984 */ /* 0x000fe20000000800 */
[----:B------:R-:W-:Y:S01]  /*2f70*/  @!PT LDS RZ, [RZ] ;  /* 0x00000000fffff984 */ /* 0x000fe20000000800 */
[----:B------:R-:W-:Y:S01]  /*2f80*/  @!PT LDS RZ, [RZ] ;  /* 0x00000000fffff984 */ /* 0x000fe20000000800 */
[----:B------:R-:W-:Y:S01]  /*2f90*/  @!PT LDS RZ, [RZ] ;  /* 0x00000000fffff984 */ /* 0x000fe20000000800 */
[----:B------:R2:W-:Y:S06]  /*2fa0*/  MEMBAR.ALL.CTA ;  /* 0x0000000000007992 */ /* 0x0005ec0000008000 */
[----:B--2---:R-:W2:Y:S01]  /*2fb0*/  FENCE.VIEW.ASYNC.S ;  /* 0x00000000000073c6 */ /* 0x004ea20000000000 */
[----:B------:R-:W-:Y:S01]  /*2fc0*/  SEL R11, R11, RZ, P1 ;  /* 0x000000ff0b0b7207 */ /* 0x000fe20000800000 */
[----:B--2---:R2:W-:Y:S01]  /*2fd0*/  SYNCS.ARRIVE.TRANS64.RED.A1T0 RZ, [R0+URZ], RZ ;  /* 0x000000ff00ff79a7 */ /* 0x0045e200081004ff */
[----:B-1----:R-:W-:-:S02]  /*2fe0*/  LOP3.LUT P3, RZ, R6, 0x1, RZ, 0xc0, !PT ;  /* 0x0000000106ff7812 */ /* 0x002fc4000786c0ff */
[----:B------:R-:W-:-:S04]  /*2ff0*/  SEL R4, RZ, 0x1, P1 ;  /* 0x00000001ff047807 */ /* 0x000fc80000800000 */
[----:B------:R-:W-:Y:S02]  /*3000*/  LOP3.LUT R9, R9, R4, RZ, 0x3c, !PT ;  /* 0x0000000409097212 */ /* 0x000fe400078e3cff */
[----:B--2---:R-:W-:-:S04]  /*3010*/  SEL R0, RZ, 0x1, P0 ;  /* 0x00000001ff007807 */ /* 0x004fc80000000000 */
[----:B------:R-:W-:Y:S01]  /*3020*/  LOP3.LUT R8, R8, R0, RZ, 0x3c, !PT ;  /* 0x0000000008087212 */ /* 0x000fe200078e3cff */
[----:B------:R-:W-:Y:S06]  /*3030*/  @P3 BRA `(.L_x_58) ;  /* 0xfffffffc002c3947 */ /* 0x000fec000383ffff */
[----:B------:R-:W-:Y:S01]  /*3040*/  ULEA UR5, UR6, UR37, 0x3 ;  /* 0x0000002506057291 */ /* 0x000fe2000f8e18ff */
[----:B------:R-:W-:-:S08]  /*3050*/  SHF.L.U32 R2, R12, 0x1f, RZ ;  /* 0x0000001f0c027819 */ /* 0x000fd000000006ff */
[----:B------:R-:W1:Y:S02]  /*3060*/  SYNCS.PHASECHK.TRANS64 P0, [UR5+0xf0], R2 ;  /* 0x0000f002ff0075a7 */ /* 0x000e640008001005 */
[----:B-1----:R-:W-:Y:S05]  /*3070*/  @P0 BRA `(.L_x_59) ;  /* 0x0000000000080947 */ /* 0x002fea0003800000 */
[----:B------:R-:W1:Y:S02]  /*3080*/  SYNCS.PHASECHK.TRANS64.TRYWAIT P0, [UR5+0xf0], R2 ;  /* 0x0000f002ff0075a7 */ /* 0x000e640008001105 */
[----:B-1----:R-:W-:Y:S05]  /*3090*/  @!P0 BRA `(.L_x_60) ;  /* 0x00000054006c8947 */ /* 0x002fea0003800000 */
.L_x_59:
[----:B------:R-:W-:-:S04]  /*30a0*/  UIADD3 UR4, UPT, UPT, UR6, 0x1, URZ ;  /* 0x0000000106047890 */ /* 0x000fc8000fffe0ff */
[----:B------:R-:W-:-:S04]  /*30b0*/  UISETP.NE.AND UP0, UPT, UR4, 0x2, UPT ;  /* 0x000000020400788c */ /* 0x000fc8000bf05270 */
[----:B------:R-:W-:Y:S02]  /*30c0*/  USEL UR7, URZ, 0x1, UP0 ;  /* 0x00000001ff077887 */ /* 0x000fe40008000000 */
[----:B------:R-:W-:-:S04]  /*30d0*/  USEL UR4, UR4, URZ, UP0 ;  /* 0x000000ff04047287 */ /* 0x000fc80008000000 */
[----:B------:R-:W-:Y:S01]  /*30e0*/  ULEA UR4, UR4, UR37, 0x3 ;  /* 0x0000002504047291 */ /* 0x000fe2000f8e18ff */
[----:B-1----:R-:W-:-:S04]  /*30f0*/  LOP3.LUT R2, R12, UR7, RZ, 0x3c, !PT ;  /* 0x000000070c027c12 */ /* 0x002fc8000f8e3cff */
[----:B------:R-:W-:-:S04]  /*3100*/  SHF.L.U32 R0, R2, 0x1f, RZ ;  /* 0x0000001f02007819 */ /* 0x000fc800000006ff */
[----:B------:R-:W1:Y:S02]  /*3110*/  SYNCS.PHASECHK.TRANS64 P0, [UR4+0xf0], R0 ;  /* 0x0000f000ff0075a7 */ /* 0x000e640008001004 */
[----:B-1----:R-:W-:Y:S05]  /*3120*/  @P0 EXIT ;  /* 0x000000000000094d */ /* 0x002fea0003800000 */
[----:B------:R-:W-:Y:S02]  /*3130*/  SHF.L.U32 R2, R2, 0x1f, RZ ;  /* 0x0000001f02027819 */ /* 0x000fe400000006ff */
[----:B------:R-:W-:-:S07]  /*3140*/  MOV R0, UR4 ;  /* 0x0000000400007c02 */ /* 0x000fce0008000f00 */
.L_x_61:
[----:B-1----:R1:W2:Y:S02]  /*3150*/  SYNCS.PHASECHK.TRANS64.TRYWAIT P0, [R0+URZ+0xf0], R2 ;  /* 0x0000f002000075a7 */ /* 0x0022a400080011ff */
[----:B--2---:R-:W-:Y:S05]  /*3160*/  @!P0 NANOSLEEP.SYNCS 0x989680 ;  /* 0x009896800000895d */ /* 0x004fea0003900000 */
[----:B------:R-:W2:Y:S02]  /*3170*/  @!P0 SYNCS.PHASECHK.TRANS64 P0, [R0+URZ+0xf0], R2 ;  /* 0x0000f002000085a7 */ /* 0x000ea400080010ff */
[----:B--2---:R-:W-:Y:S05]  /*3180*/  @P0 EXIT ;  /* 0x000000000000094d */ /* 0x004fea0003800000 */
[----:B------:R-:W-:Y:S05]  /*3190*/  BRA `(.L_x_61) ;  /* 0xfffffffc00ec7947 */ /* 0x000fea000383ffff */
.L_x_54:
[----:B------:R-:W-:Y:S05]  /*31a0*/  BRA.U UP4, `(.L_x_62) ;  /* 0x0000001104d87547 */ /* 0x000fea000b800000 */
[----:B------:R-:W-:Y:S01]  /*31b0*/  UMOV UR6, 0x40 ;  /* 0x0000004000067882 */ /* 0x000fe20000000000 */
[----:B------:R-:W-:Y:S01]  /*31c0*/  NOP ;  /* 0x0000000000007918 */ /* 0x000fe20000000000 */
[----:B------:R-:W-:Y:S01]  /*31d0*/  ULEA UR6, UR37, UR6, 0x18 ;  /* 0x0000000625067291 */ /* 0x000fe2000f8ec0ff */
[----:B------:R-:W-:Y:S02]  /*31e0*/  UMOV UR7, 0x400 ;  /* 0x0000040000077882 */ /* 0x000fe40000000000 */
[----:B------:R-:W-:-:S06]  /*31f0*/  ULEA UR37, UR37, UR7, 0x18 ;  /* 0x0000000725257291 */ /* 0x000fcc000f8ec0ff */
[----:B------:R-:W1:Y:S02]  /*3200*/  LDS.U8 R2, [UR6+0x1c] ;  /* 0x00001c06ff027984 */ /* 0x000e640008000000 */
[----:B-1----:R-:W-:-:S13]  /*3210*/  ISETP.NE.AND P0, PT, R2, RZ, PT ;  /* 0x000000ff0200720c */ /* 0x002fda0003f05270 */
[----:B------:R-:W-:Y:S05]  /*3220*/  @P0 BRA `(.L_x_63) ;  /* 0x0000000400080947 */ /* 0x000fea0003800000 */
[----:B------:R-:W-:Y:S02]  /*3230*/  UISETP.NE.U32.AND UP0, UPT, UR5, 0x1, UPT ;  /* 0x000000010500788c */ /* 0x000fe4000bf05070 */
[----:B------:R-:W-:-:S07]  /*3240*/  UIADD3 UR8, UPT, UPT, UR6, 0x8, URZ ;  /* 0x0000000806087890 */ /* 0x000fce000fffe0ff */
[----:B------:R-:W-:Y:S05]  /*3250*/  BRA.U !UP0, `(.L_x_64) ;  /* 0x00000001089c7547 */ /* 0x000fea000b800000 */
[----:B------:R-:W-:Y:S01]  /*3260*/  ELECT P0, URZ, PT ;  /* 0x0000000000ff782f */ /* 0x000fe20003800000 */
[----:B------:R-:W-:-:S12]  /*3270*/  BSSY B0, `(.L_x_64) ;  /* 0x0000025000007945 */ /* 0x000fd80003800000 */
[----:B------:R-:W-:Y:S05]  /*3280*/  @!P0 BRA `(.L_x_65) ;  /* 0x00000000008c8947 */ /* 0x000fea0003800000 */
[----:B------:R-:W-:-:S05]  /*3290*/  UMOV UR7, 0x10 ;  /* 0x0000001000077882 */ /* 0x000fca0000000000 */
[----:B------:R-:W-:Y:S04]  /*32a0*/  DEPBAR.LE SB1, 0x36 ;  /* 0x00009d800000791a */ /* 0x000fe80000000000 */
[----:B------:R-:W1:Y:S02]  /*32b0*/  UTCATOMSWS.2CTA.FIND_AND_SET.ALIGN UP1, UR7, UR7 ;  /* 0x00000007000775e3 */ /* 0x000e640008220800 */
[----:B-1----:R-:W-:Y:S01]  /*32c0*/  MOV R10, UR7 ;  /* 0x00000007000a7c02 */ /* 0x002fe20008000f00 */
[----:B------:R-:W-:Y:S06]  /*32d0*/  BRA.U UP1, `(.L_x_66) ;  /* 0x0000000101187547 */ /* 0x000fec000b800000 */
.L_x_67:
[----:B------:R-:W-:Y:S05]  /*32e0*/  NANOSLEEP 0x64 ;  /* 0x000000640000795d */ /* 0x000fea0003800000 */
[----:B------:R-:W-:-:S05]  /*32f0*/  UMOV UR7, 0x10 ;  /* 0x0000001000077882 */ /* 0x000fca0000000000 */
[----:B------:R-:W-:Y:S04]  /*3300*/  DEPBAR.LE SB1, 0x36 ;  /* 0x00009d800000791a */ /* 0x000fe80000000000 */
[----:B------:R-:W1:Y:S02]  /*3310*/  UTCATOMSWS.2CTA.FIND_AND_SET.ALIGN UP1, UR7, UR7 ;  /* 0x00000007000775e3 */ /* 0x000e640008220800 */
[----:B-1----:R-:W-:Y:S01]  /*3320*/  MOV R10, UR7 ;  /* 0x00000007000a7c02 */ /* 0x002fe20008000f00 */
[----:B------:R-:W-:Y:S05]  /*3330*/  BRA.U !UP1, `(.L_x_67) ;  /* 0xfffffffd09e87547 */ /* 0x000fea000b83ffff */
.L_x_66:
[----:B------:R-:W1:Y:S01]  /*3340*/  LDS R5, [UR6+0x10] ;  /* 0x00001006ff057984 */ /* 0x000e620008000800 */
[----:B------:R-:W-:Y:S01]  /*3350*/  IMAD.U32 R3, RZ, RZ, UR37 ;  /* 0x00000025ff037e24 */ /* 0x000fe2000f8e00ff */
[----:B------:R-:W-:-:S03]  /*3360*/  MOV R2, UR4 ;  /* 0x0000000400027c02 */ /* 0x000fc60008000f00 */
[----:B------:R-:W-:Y:S01]  /*3370*/  VIADD R3, R3, 0x190 ;  /* 0x0000019003037836 */ /* 0x000fe20000000000 */
[----:B-1----:R-:W-:-:S04]  /*3380*/  SHF.L.U32 R5, R5, 0x1f, RZ ;  /* 0x0000001f05057819 */ /* 0x002fc800000006ff */
[----:B------:R-:W1:Y:S02]  /*3390*/  SYNCS.PHASECHK.TRANS64.TRYWAIT P0, [UR6+0x8], R5 ;  /* 0x00000805ff0075a7 */ /* 0x000e640008001106 */
[----:B-1----:R-:W-:Y:S05]  /*33a0*/  @P0 BRA `(.L_x_68) ;  /* 0x0000000000080947 */ /* 0x002fea0003800000 */
[----:B------:R-:W1:Y:S02]  /*33b0*/  SYNCS.PHASECHK.TRANS64.TRYWAIT P0, [UR6+0x8], R5 ;  /* 0x00000805ff0075a7 */ /* 0x000e640008001106 */
[----:B-1----:R-:W-:Y:S05]  /*33c0*/  @!P0 BRA `(.L_x_69) ;  /* 0x0000005000b88947 */ /* 0x002fea0003800000 */
.L_x_68:
[----:B-1----:R-:W-:Y:S01]  /*33d0*/  HFMA2 R4, -RZ, RZ, 0, 5.9604644775390625e-08 ;  /* 0x00000001ff047431 */ /* 0x002fe200000001ff */
[----:B------:R-:W-:Y:S01]  /*33e0*/  UPRMT UR7, UR4, 0x654, UR8 ;  /* 0x0000065404077896 */ /* 0x000fe20008000008 */
[----:B------:R-:W-:Y:S01]  /*33f0*/  IMAD.MOV.U32 R7, RZ, RZ, 0xffff ;  /* 0x0000ffffff077424 */ /* 0x000fe200078e00ff */
[----:B------:R-:W-:Y:S01]  /*3400*/  PRMT R2, R2, 0x654, R3 ;  /* 0x0000065402027816 */ /* 0x000fe20000000003 */
[----:B------:R-:W-:Y:S02]  /*3410*/  IMAD.MOV.U32 R5, RZ, RZ, 0x4 ;  /* 0x00000004ff057424 */ /* 0x000fe400078e00ff */
[----:B------:R-:W-:Y:S01]  /*3420*/  IMAD.SHL.U32 R9, R10, 0x20, RZ ;  /* 0x000000200a097824 */ /* 0x000fe200078e00ff */
[----:B------:R-:W-:Y:S02]  /*3430*/  MOV R3, UR7 ;  /* 0x0000000700037c02 */ /* 0x000fe40008000f00 */
[-C--:B------:R-:W-:Y:S01]  /*3440*/  SHF.L.U32 R7, R7, R10.reuse, RZ ;  /* 0x0000000a07077219 */ /* 0x080fe200000006ff */
[----:B------:R1:W-:Y:S01]  /*3450*/  SYNCS.ARRIVE.TRANS64.RED RZ, [UR7], R5 ;  /* 0x00000005ffff79a7 */ /* 0x0003e20008000407 */
[----:B------:R-:W-:Y:S01]  /*3460*/  SHF.L.U32 R6, R4, R10, RZ ;  /* 0x0000000a04067219 */ /* 0x000fe200000006ff */
[----:B------:R1:W-:Y:S04]  /*3470*/  STS [UR37+0x190], R9 ;  /* 0x00019009ff007988 */ /* 0x0003e80008000825 */
[----:B------:R1:W-:Y:S04]  /*3480*/  STAS [R2.64], R10 ;  /* 0x0000000a02007dbd */ /* 0x0003e8000c0008ff */
[----:B------:R1:W-:Y:S04]  /*3490*/  ATOMS.OR RZ, [UR6+0x14], R7 ;  /* 0x00001407ffff798c */ /* 0x0003e8000b000006 */
[----:B------:R1:W-:Y:S04]  /*34a0*/  ATOMS.OR RZ, [UR6+0x18], R6 ;  /* 0x00001806ffff798c */ /* 0x0003e8000b000006 */
[----:B------:R1:W-:Y:S02]  /*34b0*/  ATOMS.XOR RZ, [UR6+0x10], R4 ;  /* 0x00001004ffff798c */ /* 0x0003e4000b800006 */
.L_x_65:
[----:B------:R-:W-:Y:S05]  /*34c0*/  BSYNC B0 ;  /* 0x0000000000007941 */ /* 0x000fea0003800000 */
.L_x_64:
[----:B------:R-:W-:Y:S05]  /*34d0*/  BRA.U UP0, `(.L_x_70) ;  /* 0x00000001006c7547 */ /* 0x000fea000b800000 */
[----:B------:R-:W-:-:S03]  /*34e0*/  UMOV UR7, 0xffffffff ;  /* 0xffffffff00077882 */ /* 0x000fc60000000000 */
[----:B------:R-:W-:Y:S05]  /*34f0*/  BRA.DIV UR7, `(.L_x_71) ;  /* 0x0000005207847947 */ /* 0x000fea000b800000 */
[----:B------:R-:W-:-:S13]  /*3500*/  ELECT P6, URZ, PT ;  /* 0x0000000000ff782f */ /* 0x000fda00038c0000 */
.L_x_170:
[----:B------:R-:W-:Y:S05]  /*3510*/  @!P6 BRA `(.L_x_70) ;  /* 0x00000000005ce947 */ /* 0x000fea0003800000 */
[----:B-1----:R-:W1:Y:S02]  /*3520*/  LDS R3, [UR6+0x10] ;  /* 0x00001006ff037984 */ /* 0x002e640008000800 */
[----:B-1----:R-:W-:-:S04]  /*3530*/  SHF.L.U32 R3, R3, 0x1f, RZ ;  /* 0x0000001f03037819 */ /* 0x002fc800000006ff */
[----:B------:R-:W1:Y:S02]  /*3540*/  SYNCS.PHASECHK.TRANS64.TRYWAIT P0, [UR6+0x8], R3 ;  /* 0x00000803ff0075a7 */ /* 0x000e640008001106 */
[----:B-1----:R-:W-:Y:S05]  /*3550*/  @P0 BRA `(.L_x_72) ;  /* 0x0000000000080947 */ /* 0x002fea0003800000 */
[----:B------:R-:W1:Y:S02]  /*3560*/  SYNCS.PHASECHK.TRANS64.TRYWAIT P0, [UR6+0x8], R3 ;  /* 0x00000803ff0075a7 */ /* 0x000e640008001106 */
[----:B-1----:R-:W-:Y:S05]  /*3570*/  @!P0 BRA `(.L_x_73) ;  /* 0x0000005000848947 */ /* 0x002fea0003800000 */
.L_x_72:
[----:B------:R-:W2:Y:S01]  /*3580*/  LDS R5, [UR37+0x190] ;  /* 0x00019025ff057984 */ /* 0x000ea20008000800 */
[----:B-1----:R-:W-:Y:S02]  /*3590*/  HFMA2 R2, -RZ, RZ, 0, 5.9604644775390625e-08 ;  /* 0x00000001ff027431 */ /* 0x002fe400000001ff */
[----:B------:R-:W-:Y:S01]  /*35a0*/  IMAD.MOV.U32 R3, RZ, RZ, 0xffff ;  /* 0x0000ffffff037424 */ /* 0x000fe200078e00ff */
[----:B------:R-:W-:Y:S01]  /*35b0*/  UPRMT UR7, UR4, 0x654, UR8 ;  /* 0x0000065404077896 */ /* 0x000fe20008000008 */
[----:B--2---:R-:W-:-:S03]  /*35c0*/  IMAD.SHL.U32 R4, R5, 0x20, RZ ;  /* 0x0000002005047824 */ /* 0x004fc600078e00ff */
[-C--:B------:R-:W-:Y:S02]  /*35d0*/  SHF.L.U32 R3, R3, R5.reuse, RZ ;  /* 0x0000000503037219 */ /* 0x080fe400000006ff */
[----:B------:R-:W-:Y:S01]  /*35e0*/  SHF.L.U32 R5, R2, R5, RZ ;  /* 0x0000000502057219 */ /* 0x000fe200000006ff */
[----:B------:R2:W-:Y:S04]  /*35f0*/  STS [UR37+0x190], R4 ;  /* 0x00019004ff007988 */ /* 0x0005e80008000825 */
[----:B------:R2:W-:Y:S04]  /*3600*/  ATOMS.OR RZ, [UR6+0x14], R3 ;  /* 0x00001403ffff798c */ /* 0x0005e8000b000006 */
[----:B------:R2:W-:Y:S01]  /*3610*/  ATOMS.OR RZ, [UR6+0x18], R5 ;  /* 0x00001805ffff798c */ /* 0x0005e2000b000006 */
[----:B------:R-:W-:Y:S03]  /*3620*/  SYNCS.ARRIVE.TRANS64.RED.A1T0 RZ, [UR7], RZ ;  /* 0x000000ffffff79a7 */ /* 0x000fe60008100407 */
[----:B------:R2:W-:Y:S01]  /*3630*/  ATOMS.XOR RZ, [UR6+0x10], R2 ;  /* 0x00001002ffff798c */ /* 0x0005e2000b800006 */
[----:B------:R-:W-:Y:S05]  /*3640*/  BRA `(.L_x_70) ;  /* 0x0000000000107947 */ /* 0x000fea0003800000 */
.L_x_63:
[----:B------:R-:W-:-:S05]  /*3650*/  MOV R2, 0xffffffff ;  /* 0xffffffff00027802 */ /* 0x000fca0000000f00 */
[----:B------:R1:W-:Y:S02]  /*3660*/  STS [UR37+0x190], R2 ;  /* 0x00019002ff007988 */ /* 0x0003e40008000825 */
[----:B-1----:R-:W-:Y:S02]  /*3670*/  MOV R2, 0x3690 ;  /* 0x0000369000027802 */ /* 0x002fe40000000f00 */
[----:B-----5:R-:W-:Y:S05]  /*3680*/  CALL.REL.NOINC `($__internal_1_$__cuda_sm10x_tcgen05_guardrail_trap_phase_invalid_during_alloc) ;  /* 0x0000005400e47944 */ /* 0x020fea0003c00000 */
.L_x_70:
[----:B------:R-:W-:Y:S05]  /*3690*/  WARPSYNC.ALL ;  /* 0x0000000000007948 */ /* 0x000fea0003800000 */
[----:B------:R-:W3:Y:S01]  /*36a0*/  S2UR UR7, SR_CgaCtaId ;  /* 0x00000000000779c3 */ /* 0x000ee20000008800 */
[----:B------:R-:W-:Y:S01]  /*36b0*/  UMOV UR6, 0x400 ;  /* 0x0000040000067882 */ /* 0x000fe20000000000 */
[----:B------:R-:W-:-:S06]  /*36c0*/  NOP ;  /* 0x0000000000007918 */ /* 0x000fcc0000000000 */
[----:B------:R-:W-:Y:S06]  /*36d0*/  BAR.ARV 0x6, 0xa0 ;  /* 0x0182800000007b1d */ /* 0x000fec0000002000 */
[----:B------:R-:W4:Y:S01]  /*36e0*/  LDCU UR8, c[0x0][0x38c] ;  /* 0x00007180ff0877ac */ /* 0x000f220008000800 */
[----:B------:R-:W-:Y:S01]  /*36f0*/  LOP3.LUT R0, R0, 0xffff, RZ, 0xc0, !PT ;  /* 0x0000ffff00007812 */ /* 0x000fe200078ec0ff */
[----:B-1----:R-:W-:Y:S01]  /*3700*/  IMAD.MOV.U32 R9, RZ, RZ, 0x1 ;  /* 0x00000001ff097424 */ /* 0x002fe200078e00ff */
[----:B------:R-:W-:Y:S01]  /*3710*/  LOP3.LUT R8, R8, 0xffff, RZ, 0xc0, !PT ;  /* 0x0000ffff08087812 */ /* 0x000fe200078ec0ff */
[----:B------:R-:W-:Y:S01]  /*3720*/  UMOV UR19, URZ ;  /* 0x000000ff00137c82 */ /* 0x000fe20008000000 */
[----:B------:R-:W-:Y:S01]  /*3730*/  R2UR UR11, R0 ;  /* 0x00000000000b72ca */ /* 0x000fe200000e0000 */
[----:B------:R-:W-:Y:S01]  /*3740*/  UMOV UR18, URZ ;  /* 0x000000ff00127c82 */ /* 0x000fe20008000000 */
[----:B------:R-:W-:Y:S01]  /*3750*/  R2UR UR12, R8 ;  /* 0x00000000080c72ca */ /* 0x000fe200000e0000 */
[----:B------:R-:W-:Y:S01]  /*3760*/  IMAD.MOV.U32 R8, RZ, RZ, RZ ;  /* 0x000000ffff087224 */ /* 0x000fe200078e00ff */
[----:B------:R-:W-:Y:S01]  /*3770*/  UMOV UR17, URZ ;  /* 0x000000ff00117c82 */ /* 0x000fe20008000000 */
[----:B---3--:R-:W-:-:S02]  /*3780*/  ULEA UR7, UR7, UR6, 0x18 ;  /* 0x0000000607077291 */ /* 0x008fc4000f8ec0ff */
[----:B------:R-:W-:Y:S02]  /*3790*/  UISETP.NE.AND UP2, UPT, UR5, URZ, UPT ;  /* 0x000000ff0500728c */ /* 0x000fe4000bf45270 */
[----:B------:R-:W-:Y:S02]  /*37a0*/  UIADD3 UR13, UPT, UPT, UR7, 0x6400, URZ ;  /* 0x00006400070d7890 */ /* 0x000fe4000fffe0ff */
[----:B------:R-:W-:Y:S02]  /*37b0*/  UIADD3 UR14, UPT, UPT, UR7, 0x2e400, URZ ;  /* 0x0002e400070e7890 */ /* 0x000fe4000fffe0ff */
[----:B----4-:R-:W-:Y:S01]  /*37c0*/  UIADD3 UR8, UPT, UPT, UR8, 0x3f, URZ ;  /* 0x0000003f08087890 */ /* 0x010fe2000fffe0ff */
[----:B--2---:R-:W1:Y:S01]  /*37d0*/  LDS R2, [UR7+0x190] ;  /* 0x00019007ff027984 */ /* 0x004e620008000800 */
[----:B------:R-:W-:Y:S02]  /*37e0*/  USHF.R.U32.HI UR13, URZ, 0x4, UR13 ;  /* 0x00000004ff0d7899 */ /* 0x000fe4000801160d */
[----:B------:R-:W-:-:S02]  /*37f0*/  USHF.R.S32.HI UR6, URZ, 0x1f, UR8 ;  /* 0x0000001fff067899 */ /* 0x000fc40008011408 */
[----:B------:R-:W-:Y:S02]  /*3800*/  USHF.R.U32.HI UR14, URZ, 0x4, UR14 ;  /* 0x00000004ff0e7899 */ /* 0x000fe4000801160e */
[----:B------:R-:W-:Y:S02]  /*3810*/  ULEA.HI UR6, UR6, UR8, URZ, 0x6 ;  /* 0x0000000806067291 */ /* 0x000fe4000f8f30ff */
[----:B------:R-:W-:Y:S02]  /*3820*/  ULOP3.LUT UR13, UR13, 0x3fff, URZ, 0xc0, !UPT ;  /* 0x00003fff0d0d7892 */ /* 0x000fe4000f8ec0ff */
[----:B------:R-:W-:Y:S02]  /*3830*/  USHF.R.S32.HI UR6, URZ, 0x6, UR6 ;  /* 0x00000006ff067899 */ /* 0x000fe40008011406 */
[----:B------:R-:W-:Y:S02]  /*3840*/  ULOP3.LUT UR14, UR14, 0x3fff, URZ, 0xc0, !UPT ;  /* 0x00003fff0e0e7892 */ /* 0x000fe4000f8ec0ff */
[----:B------:R-:W-:Y:S01]  /*3850*/  UISETP.LT.AND UP0, UPT, UR6, 0x1, UPT ;  /* 0x000000010600788c */ /* 0x000fe2000bf01270 */
[----:B------:R-:W-:Y:S01]  /*3860*/  UMOV UR28, 0x0 ;  /* 0x00000000001c7882 */ /* 0x000fe20000000000 */
[----:B------:R-:W-:Y:S01]  /*3870*/  UMOV UR29, 0x10100010 ;  /* 0x10100010001d7882 */ /* 0x000fe20000000000 */
[----:B------:R-:W-:-:S02]  /*3880*/  ULOP3.LUT UR13, UR13, 0x10000, URZ, 0xfc, !UPT ;  /* 0x000100000d0d7892 */ /* 0x000fc4000f8efcff */
[----:B------:R-:W-:Y:S02]  /*3890*/  ULOP3.LUT UR14, UR14, 0x10000, URZ, 0xfc, !UPT ;  /* 0x000100000e0e7892 */ /* 0x000fe4000f8efcff */
[----:B------:R-:W-:Y:S01]  /*38a0*/  USEL UR20, UR6, 0x1, !UP0 ;  /* 0x0000000106147887 */ /* 0x000fe2000c000000 */
[----:B------:R-:W-:Y:S01]  /*38b0*/  UMOV UR26, 0x0 ;  /* 0x00000000001a7882 */ /* 0x000fe20000000000 */
[----:B------:R-:W-:Y:S01]  /*38c0*/  UMOV UR27, 0x10100010 ;  /* 0x10100010001b7882 */ /* 0x000fe20000000000 */
[----:B------:R-:W-:Y:S01]  /*38d0*/  UMOV UR24, 0x0 ;  /* 0x0000000000187882 */ /* 0x000fe20000000000 */
[----:B------:R-:W-:Y:S01]  /*38e0*/  UMOV UR25, 0x10100010 ;  /* 0x1010001000197882 */ /* 0x000fe20000000000 */
[----:B------:R-:W-:Y:S01]  /*38f0*/  UMOV UR22, 0x0 ;  /* 0x0000000000167882 */ /* 0x000fe20000000000 */
[----:B------:R-:W-:Y:S01]  /*3900*/  UMOV UR23, 0x10100010 ;  /* 0x1010001000177882 */ /* 0x000fe20000000000 */
[----:B-1----:R-:W-:Y:S02]  /*3910*/  R2UR UR21, R2 ;  /* 0x00000000021572ca */ /* 0x002fe400000e0000 */
[----:B------:R-:W-:-:S13]  /*3920*/  CS2R R2, SRZ ;  /* 0x0000000000027805 */ /* 0x000fda000001ff00 */
.L_x_81:
[C---:B------:R-:W-:Y:S02]  /*3930*/  LEA R0, R8.reuse, UR7, 0x3 ;  /* 0x0000000708007c11 */ /* 0x040fe4000f8e18ff */
[----:B------:R-:W-:Y:S02]  /*3940*/  SHF.L.U32 R4, R3, 0x1f, RZ ;  /* 0x0000001f03047819 */ /* 0x000fe400000006ff */
[----:B------:R-:W-:Y:S02]  /*3950*/  LEA R5, R8, UR7, 0x4 ;  /* 0x0000000708057c11 */ /* 0x000fe4000f8e20ff */
[----:B------:R-:W1:Y:S02]  /*3960*/  SYNCS.PHASECHK.TRANS64.TRYWAIT P0, [R0+URZ+0xe0], R4 ;  /* 0x0000e004000075a7 */ /* 0x000e6400080011ff */
[----:B-1-34-:R-:W-:Y:S05]  /*3970*/  @!P0 BRA `(.L_x_74) ;  /* 0x0000004c009c8947 */ /* 0x01afea0003800000 */
.L_x_171:
[----:B-1----:R-:W1:Y:S01]  /*3980*/  LDS.128 R4, [R5+0x170] ;  /* 0x0001700005047984 */ /* 0x002e620000000c00 */
[----:B------:R-:W-:Y:S02]  /*3990*/  VIADD R0, R0, 0xf0 ;  /* 0x000000f000007836 */ /* 0x000fe40000000000 */
[----:B------:R-:W-:Y:S01]  /*39a0*/  VIADD R8, R8, 0x1 ;  /* 0x0000000108087836 */ /* 0x000fe20000000000 */
[----:B------:R-:W-:Y:S01]  /*39b0*/  @!PT LDS RZ, [RZ] ;  /* 0x00000000fffff984 */ /* 0x000fe20000000800 */
[----:B------:R-:W-:Y:S01]  /*39c0*/  @!PT LDS RZ, [RZ] ;  /* 0x00000000fffff984 */ /* 0x000fe20000000800 */
[----:B------:R-:W-:Y:S01]  /*39d0*/  @!PT LDS RZ, [RZ] ;  /* 0x00000000fffff984 */ /* 0x000fe20000000800 */
[----:B------:R-:W-:Y:S01]  /*39e0*/  @!PT LDS RZ, [RZ] ;  /* 0x00000000fffff984 */ /* 0x000fe20000000800 */
[----:B------:R2:W-:Y:S06]  /*39f0*/  MEMBAR.ALL.CTA ;  /* 0x0000000000007992 */ /* 0x0005ec0000008000 */
[----:B--2---:R-:W2:Y:S01]  /*3a00*/  FENCE.VIEW.ASYNC.S ;  /* 0x00000000000073c6 */ /* 0x004ea20000000000 */
[----:B------:R-:W-:-:S04]  /*3a10*/  PRMT R0, RZ, 0x654, R0 ;  /* 0x00000654ff007816 */ /* 0x000fc80000000000 */
[----:B--2---:R2:W-:Y:S01]  /*3a20*/  SYNCS.ARRIVE.TRANS64.RED.A1T0 RZ, [R0+URZ], RZ ;  /* 0x000000ff00ff79a7 */ /* 0x0045e200081004ff */
[----:B-1----:R-:W-:Y:S01]  /*3a30*/  LOP3.LUT P1, RZ, R6, 0x1, RZ, 0xc0, !PT ;  /* 0x0000000106ff7812 */ /* 0x002fe2000782c0ff */
[----:B--2---:R-:W-:-:S12]  /*3a40*/  BRA.U UP2, `(.L_x_75) ;  /* 0x0000000502087547 */ /* 0x004fd8000b800000 */
[----:B------:R-:W1:Y:S01]  /*3a50*/  LDCU UR8, c[0x0][0x38c] ;  /* 0x00007180ff0877ac */ /* 0x000e620008000800 */
[----:B------:R-:W-:Y:S02]  /*3a60*/  PLOP3.LUT P2, PT, PT, PT, PT, 0x80, 0x8 ;  /* 0x000000000008781c */ /* 0x000fe40003f4f070 */
[----:B------:R-:W-:Y:S01]  /*3a70*/  SHF.L.U32 R4, R9, 0x1f, RZ ;  /* 0x0000001f09047819 */ /* 0x000fe200000006ff */
[----:B------:R-:W-:Y:S02]  /*3a80*/  ULEA UR9, UR19, UR7, 0x3 ;  /* 0x0000000713097291 */ /* 0x000fe4000f8e18ff */
[----:B------:R-:W-:Y:S02]  /*3a90*/  ULEA UR10, UR19, UR21, 0x6 ;  /* 0x00000015130a7291 */ /* 0x000fe4000f8e30ff */
[----:B-1----:R-:W-:-:S06]  /*3aa0*/  UISETP.GE.AND UP0, UPT, UR8, 0x1, UPT ;  /* 0x000000010800788c */ /* 0x002fcc000bf06270 */
[----:B------:R-:W-:-:S05]  /*3ab0*/  PLOP3.LUT P0, PT, PT, PT, UP0, 0x80, 0x8 ;  /* 0x000000000008781c */ /* 0x000fca0003f0f008 */
[----:B------:R-:W-:-:S08]  /*3ac0*/  @UP0 ULEA UR8, UR18, UR7, 0x3 ;  /* 0x0000000712080291 */ /* 0x000fd0000f8e18ff */
[----:B------:R-:W-:-:S04]  /*3ad0*/  @P0 SHF.L.U32 R0, R2, 0x1f, RZ ;  /* 0x0000001f02000819 */ /* 0x000fc800000006ff */
[----:B------:R1:W2:Y:S01]  /*3ae0*/  @P0 SYNCS.PHASECHK.TRANS64.TRYWAIT P2, [UR8], R0 ;  /* 0x00000000ff0005a7 */ /* 0x0002a20008041108 */
[----:B------:R-:W3:Y:S02]  /*3af0*/  SYNCS.PHASECHK.TRANS64.TRYWAIT P0, [UR9+0x120], R4 ;  /* 0x00012004ff0075a7 */ /* 0x000ee40008001109 */
[----:B-123--:R-:W-:Y:S05]  /*3b00*/  @!P0 BRA `(.L_x_76) ;  /* 0x0000004c004c8947 */ /* 0x00efea0003800000 */
.L_x_173:
[----:B------:R-:W-:Y:S01]  /*3b10*/  UMOV UR16, UR17 ;  /* 0x0000001100107c82 */ /* 0x000fe20008000000 */
[----:B------:R-:W-:Y:S05]  /*3b20*/  BRA.U !UP0, `(.L_x_77) ;  /* 0x0000000108c07547 */ /* 0x000fea000b800000 */
[----:B------:R-:W-:Y:S02]  /*3b30*/  UIADD3 UR16, UPT, UPT, UR20, UR17, URZ ;  /* 0x0000001114107290 */ /* 0x000fe4000fffe0ff */
[----:B------:R-:W-:Y:S01]  /*3b40*/  UPLOP3.LUT UP3, UPT, UPT, UPT, UPT, 0x40, 0x4 ;  /* 0x000000000004789c */ /* 0x000fe20003f6e870 */
[----:B------:R-:W-:Y:S01]  /*3b50*/  UMOV UR15, UR6 ;  /* 0x00000006000f7c82 */ /* 0x000fe20008000000 */
[----:B------:R-:W-:-:S09]  /*3b60*/  UMOV UR46, UR18 ;  /* 0x00000012002e7c82 */ /* 0x000fd20008000000 */
.L_x_80:
[----:B--2---:R-:W-:Y:S01]  /*3b70*/  ULEA UR8, UR46, UR7, 0x3 ;  /* 0x000000072e087291 */ /* 0x004fe2000f8e18ff */
[----:B---3--:R-:W-:Y:S11]  /*3b80*/  @P2 BRA `(.L_x_78) ;  /* 0x00000000000c2947 */ /* 0x008ff60003800000 */
[----:B-1----:R-:W-:Y:S04]  /*3b90*/  SHF.L.U32 R4, R2, 0x1f, RZ ;  /* 0x0000001f02047819 */ /* 0x002fe800000006ff */
[----:B------:R-:W1:Y:S02]  /*3ba0*/  SYNCS.PHASECHK.TRANS64.TRYWAIT P0, [UR8], R4 ;  /* 0x00000004ff0075a7 */ /* 0x000e640008001108 */
[----:B-1----:R-:W-:Y:S05]  /*3bb0*/  @!P0 BRA `(.L_x_79) ;  /* 0x0000004c00388947 */ /* 0x002fea0003800000 */
.L_x_78:
[----:B------:R-:W-:Y:S01]  /*3bc0*/  UISETP.NE.AND UP0, UPT, UR15, 0x1, UPT ;  /* 0x000000010f00788c */ /* 0x000fe2000bf05270 */
[----:B------:R-:W-:Y:S01]  /*3bd0*/  PLOP3.LUT P2, PT, PT, PT, PT, 0x80, 0x8 ;  /* 0x000000000008781c */ /* 0x000fe20003f4f070 */
[----:B------:R-:W-:Y:S02]  /*3be0*/  UIADD3 UR18, UPT, UPT, UR46, 0x1, URZ ;  /* 0x000000012e127890 */ /* 0x000fe4000fffe0ff */
[----:B------:R-:W-:Y:S02]  /*3bf0*/  ULEA UR32, UR46, UR14, 0x8 ;  /* 0x0000000e2e207291 */ /* 0x000fe4000f8e40ff */
[----:B------:R-:W-:Y:S01]  /*3c00*/  UISETP.NE.AND UP1, UPT, UR18, 0xa, UPT ;  /* 0x0000000a1200788c */ /* 0x000fe2000bf25270 */
[----:B------:R-:W-:Y:S01]  /*3c10*/  PLOP3.LUT P0, PT, PT, PT, UP0, 0x80, 0x8 ;  /* 0x000000000008781c */ /* 0x000fe20003f0f008 */
[----:B------:R-:W-:Y:S02]  /*3c20*/  UIADD3 UR44, UPT, UPT, UR32, 0x2, URZ ;  /* 0x00000002202c7890 */ /* 0x000fe4000fffe0ff */
[----:B------:R-:W-:Y:S02]  /*3c30*/  USEL UR31, URZ, 0x1, UP1 ;  /* 0x00000001ff1f7887 */ /* 0x000fe40008800000 */
[----:B------:R-:W-:Y:S02]  /*3c40*/  USEL UR18, UR18, URZ, UP1 ;  /* 0x000000ff12127287 */ /* 0x000fe40008800000 */
[----:B------:R-:W-:Y:S02]  /*3c50*/  UIADD3 UR40, UPT, UPT, UR32, 0x4, URZ ;  /* 0x0000000420287890 */ /* 0x000fe4000fffe0ff */
[----:B------:R-:W-:Y:S01]  /*3c60*/  @UP0 ULEA UR30, UR18, UR7, 0x3 ;  /* 0x00000007121e0291 */ /* 0x000fe2000f8e18ff */
[----:B------:R-:W-:Y:S01]  /*3c70*/  LOP3.LUT R2, R2, UR31, RZ, 0x3c, !PT ;  /* 0x0000001f02027c12 */ /* 0x000fe2000f8e3cff */
[----:B------:R-:W-:Y:S02]  /*3c80*/  UIADD3 UR36, UPT, UPT, UR32, 0x6, URZ ;  /* 0x0000000620247890 */ /* 0x000fe4000fffe0ff */
[----:B------:R-:W-:Y:S01]  /*3c90*/  UIADD3 UR8, UPT, UPT, UR8, 0x50, URZ ;  /* 0x0000005008087890 */ /* 0x000fe2000fffe0ff */
[----:B-1----:R-:W-:Y:S01]  /*3ca0*/  @P0 SHF.L.U32 R0, R2, 0x1f, RZ ;  /* 0x0000001f02000819 */ /* 0x002fe200000006ff */
[----:B------:R-:W-:Y:S02]  /*3cb0*/  UIADD3 UR17, UPT, UPT, UR17, 0x1, URZ ;  /* 0x0000000111117890 */ /* 0x000fe4000fffe0ff */
[----:B------:R-:W-:Y:S01]  /*3cc0*/  UIADD3 UR15, UPT, UPT, UR15, -0x1, URZ ;  /* 0xffffffff0f0f7890 */ /* 0x000fe2000fffe0ff */
[----:B------:R2:W3:Y:S01]  /*3cd0*/  @P0 SYNCS.PHASECHK.TRANS64.TRYWAIT P2, [UR30], R0 ;  /* 0x00000000ff0005a7 */ /* 0x0004e2000804111e */
[----:B------:R-:W-:Y:S02]  /*3ce0*/  ULEA UR30, UR46, UR13, 0xa ;  /* 0x0000000d2e1e7291 */ /* 0x000fe4000f8e50ff */
[----:B------:R-:W-:Y:S02]  /*3cf0*/  UISETP.NE.AND UP0, UPT, UR17, UR16, UPT ;  /* 0x000000101100728c */ /* 0x000fe4000bf05270 */
[----:B------:R-:W-:Y:S02]  /*3d00*/  UIADD3 UR42, UPT, UPT, UR30, 0x2, URZ ;  /* 0x000000021e2a7890 */ /* 0x000fe4000fffe0ff */
[----:B------:R-:W-:Y:S02]  /*3d10*/  UIADD3 UR38, UPT, UPT, UR30, 0x4, URZ ;  /* 0x000000041e267890 */ /* 0x000fe4000fffe0ff */
[----:B------:R-:W-:Y:S01]  /*3d20*/  UIADD3 UR34, UPT, UPT, UR30, 0x6, URZ ;  /* 0x000000061e227890 */ /* 0x000fe2000fffe0ff */
[----:B------:R-:W-:Y:S01]  /*3d30*/  UMOV UR33, 0x40004040 ;  /* 0x4000404000217882 */ /* 0x000fe20000000000 */
[----:B------:R-:W-:Y:S01]  /*3d40*/  UMOV UR31, 0x40004040 ;  /* 0x40004040001f7882 */ /* 0x000fe20000000000 */
[----:B------:R-:W-:Y:S01]  /*3d50*/  UMOV UR45, 0x40004040 ;  /* 0x40004040002d7882 */ /* 0x000fe20000000000 */
[----:B------:R2:W-:Y:S01]  /*3d60*/  UTCHMMA.2CTA gdesc[UR30], gdesc[UR32], tmem[UR10], tmem[UR28], idesc[UR29], UP3 ;  /* 0x00ff1c201e0075ea */ /* 0x0005e20009a0000a */
[----:B------:R-:W-:Y:S01]  /*3d70*/  UPLOP3.LUT UP3, UPT, UPT, UPT, UPT, 0x80, 0x8 ;  /* 0x000000000008789c */ /* 0x000fe20003f6f070 */
[----:B------:R-:W-:Y:S01]  /*3d80*/  UMOV UR43, 0x40004040 ;  /* 0x40004040002b7882 */ /* 0x000fe20000000000 */
[----:B------:R-:W-:Y:S01]  /*3d90*/  UMOV UR41, 0x40004040 ;  /* 0x4000404000297882 */ /* 0x000fe20000000000 */
[----:B------:R2:W-:Y:S01]  /*3da0*/  UTCHMMA.2CTA gdesc[UR42], gdesc[UR44], tmem[UR10], tmem[UR26], idesc[UR27], UPT ;  /* 0x00ff1a2c2a0075ea */ /* 0x0005e2000ba0000a */
[----:B------:R-:W-:Y:S01]  /*3db0*/  UMOV UR39, 0x40004040 ;  /* 0x4000404000277882 */ /* 0x000fe20000000000 */
[----:B------:R-:W-:Y:S01]  /*3dc0*/  UMOV UR37, 0x40004040 ;  /* 0x4000404000257882 */ /* 0x000fe20000000000 */
[----:B------:R-:W-:Y:S01]  /*3dd0*/  UMOV UR35, 0x40004040 ;  /* 0x4000404000237882 */ /* 0x000fe20000000000 */
[----:B------:R2:W-:Y:S01]  /*3de0*/  UTCHMMA.2CTA gdesc[UR38], gdesc[UR40], tmem[UR10], tmem[UR24], idesc[UR25], UPT ;  /* 0x00ff1828260075ea */ /* 0x0005e2000ba0000a */
[----:B------:R2:W-:Y:S01]  /*3df0*/  UTCHMMA.2CTA gdesc[UR34], gdesc[UR36], tmem[UR10], tmem[UR22], idesc[UR23], UPT ;  /* 0x00ff1624220075ea */ /* 0x0005e2000ba0000a */
[----:B------:R2:W-:Y:S01]  /*3e00*/  UTCBAR.2CTA.MULTICAST [UR8], URZ, UR12 ;  /* 0x000000ff080073e9 */ /* 0x0005e2000820080c */
[----:B------:R-:W-:Y:S01]  /*3e10*/  UMOV UR46, UR18 ;  /* 0x00000012002e7c82 */ /* 0x000fe20008000000 */
[----:B------:R-:W-:Y:S05]  /*3e20*/  BRA.U UP0, `(.L_x_80) ;  /* 0xfffffffd00507547 */ /* 0x000fea000b83ffff */
.L_x_77:
[----:B------:R-:W-:Y:S01]  /*3e30*/  UIADD3 UR9, UPT, UPT, UR9, 0x100, URZ ;  /* 0x0000010009097890 */ /* 0x000fe2000fffe0ff */
[----:B------:R-:W-:-:S08]  /*3e40*/  UMOV UR17, UR16 ;  /* 0x0000001000117c82 */ /* 0x000fd00008000000 */
[----:B------:R4:W-:Y:S01]  /*3e50*/  UTCBAR.2CTA.MULTICAST [UR9], URZ, UR11 ;  /* 0x000000ff090073e9 */ /* 0x0009e2000820080b */
[----:B------:R-:W-:Y:S02]  /*3e60*/  NOP ;  /* 0x0000000000007918 */ /* 0x000fe40000000000 */
.L_x_75:
[----:B------:R-:W-:Y:S01]  /*3e70*/  UIADD3 UR19, UPT, UPT, UR19, 0x1, URZ ;  /* 0x0000000113137890 */ /* 0x000fe2000fffe0ff */
[----:B------:R-:W-:-:S03]  /*3e80*/  ISETP.NE.AND P0, PT, R8, 0x2, PT ;  /* 0x000000020800780c */ /* 0x000fc60003f05270 */
[----:B------:R-:W-:Y:S01]  /*3e90*/  UISETP.NE.AND UP0, UPT, UR19, 0x4, UPT ;  /* 0x000000041300788c */ /* 0x000fe2000bf05270 */
[----:B-12---:R-:W-:Y:S02]  /*3ea0*/  SEL R0, RZ, 0x1, P0 ;  /* 0x00000001ff007807 */ /* 0x006fe40000000000 */
[----:B------:R-:W-:Y:S01]  /*3eb0*/  SEL R8, R8, RZ, P0 ;  /* 0x000000ff08087207 */ /* 0x000fe20000000000 */
[----:B------:R-:W-:Y:S01]  /*3ec0*/  USEL UR8, URZ, 0x1, UP0 ;  /* 0x00000001ff087887 */ /* 0x000fe20008000000 */
[----:B------:R-:W-:Y:S01]  /*3ed0*/  LOP3.LUT R3, R3, R0, RZ, 0x3c, !PT ;  /* 0x0000000003037212 */ /* 0x000fe200078e3cff */
[----:B------:R-:W-:-:S04]  /*3ee0*/  USEL UR19, UR19, URZ, UP0 ;  /* 0x000000ff13137287 */ /* 0x000fc80008000000 */
[----:B------:R-:W-:Y:S01]  /*3ef0*/  LOP3.LUT R9, R9, UR8, RZ, 0x3c, !PT ;  /* 0x0000000809097c12 */ /* 0x000fe2000f8e3cff */
[----:B------:R-:W-:Y:S07]  /*3f00*/  @P1 BRA `(.L_x_81) ;  /* 0xfffffff800881947 */ /* 0x000fee000383ffff */
[----:B------:R-:W1:Y:S01]  /*3f10*/  S2UR UR6, SR_CgaCtaId ;  /* 0x00000000000679c3 */ /* 0x000e620000008800 */
[----:B------:R-:W-:Y:S01]  /*3f20*/  ELECT P0, URZ, PT ;  /* 0x0000000000ff782f */ /* 0x000fe20003800000 */
[----:B------:R-:W-:Y:S01]  /*3f30*/  HFMA2 R0, -RZ, RZ, 0, 5.9604644775390625e-08 ;  /* 0x00000001ff007431 */ /* 0x000fe200000001ff */
[----:B------:R-:W-:-:S05]  /*3f40*/  UMOV UR8, 0x40 ;  /* 0x0000004000087882 */ /* 0x000fca0000000000 */
[----:B------:R-:W-:Y:S01]  /*3f50*/  UVIRTCOUNT.DEALLOC.SMPOOL 0x80 ;  /* 0x000000800000784c */ /* 0x000fe20000000000 */
[----:B------:R-:W-:Y:S02]  /*3f60*/  UISETP.NE.AND UP0, UPT, UR5, URZ, UPT ;  /* 0x000000ff0500728c */ /* 0x000fe4000bf05270 */
[----:B-1----:R-:W-:-:S09]  /*3f70*/  ULEA UR6, UR6, UR8, 0x18 ;  /* 0x0000000806067291 */ /* 0x002fd2000f8ec0ff */
[----:B------:R1:W-:Y:S01]  /*3f80*/  @P0 STS.U8 [UR6+0x1c], R0 ;  /* 0x00001c00ff000988 */ /* 0x0003e20008000006 */
[----:B------:R-:W-:Y:S05]  /*3f90*/  BRA.U UP0, `(.L_x_82) ;  /* 0x0000000100a07547 */ /* 0x000fea000b800000 */
[----:B------:R-:W-:Y:S01]  /*3fa0*/  UIADD3 UR5, UPT, UPT, UR7, 0x120, URZ ;  /* 0x0000012007057890 */ /* 0x000fe2000fffe0ff */
[----:B------:R-:W-:-:S03]  /*3fb0*/  SHF.L.U32 R2, R9, 0x1f, RZ ;  /* 0x0000001f09027819 */ /* 0x000fc600000006ff */
[----:B------:R-:W-:-:S09]  /*3fc0*/  ULEA UR8, UR19, UR5, 0x3 ;  /* 0x0000000513087291 */ /* 0x000fd2000f8e18ff */
[----:B------:R-:W2:Y:S02]  /*3fd0*/  SYNCS.PHASECHK.TRANS64.TRYWAIT P0, [UR8], R2 ;  /* 0x00000002ff0075a7 */ /* 0x000ea40008001108 */
[----:B--2---:R-:W-:Y:S05]  /*3fe0*/  @!P0 BRA `(.L_x_83) ;  /* 0x0000004800448947 */ /* 0x004fea0003800000 */
.L_x_176:
[----:B----4-:R-:W-:-:S04]  /*3ff0*/  UIADD3 UR9, UPT, UPT, UR19, 0x1, URZ ;  /* 0x0000000113097890 */ /* 0x010fc8000fffe0ff */
        /* <DEDUP_REMOVED lines=8> */
.L_x_178:
        /* <DEDUP_REMOVED lines=9> */
.L_x_180:
[----:B------:R-:W-:-:S04]  /*4110*/  UIADD3 UR9, UPT, UPT, UR9, 0x1, URZ ;  /* 0x0000000109097890 */ /* 0x000fc8000fffe0ff */
[----:B------:R-:W-:-:S04]  /*4120*/  UISETP.NE.AND UP1, UPT, UR9, 0x4, UPT ;  /* 0x000000040900788c */ /* 0x000fc8000bf25270 */
[----:B------:R-:W-:Y:S02]  /*4130*/  USEL UR8, URZ, 0x1, UP1 ;  /* 0x00000001ff087887 */ /* 0x000fe40008800000 */
[----:B------:R-:W-:-:S04]  /*4140*/  USEL UR9, UR9, URZ, UP1 ;  /* 0x000000ff09097287 */ /* 0x000fc80008800000 */
[----:B------:R-:W-:Y:S01]  /*4150*/  ULEA UR9, UR9, UR5, 0x3 ;  /* 0x0000000509097291 */ /* 0x000fe2000f8e18ff */
[----:B------:R-:W-:-:S04]  /*4160*/  LOP3.LUT R2, R2, UR8, RZ, 0x3c, !PT ;  /* 0x0000000802027c12 */ /* 0x000fc8000f8e3cff */
[----:B------:R-:W-:Y:S01]  /*4170*/  SHF.L.U32 R2, R2, 0x1f, RZ ;  /* 0x0000001f02027819 */ /* 0x000fe200000006ff */
[----:B-1----:R-:W-:-:S04]  /*4180*/  IMAD.U32 R0, RZ, RZ, UR9 ;  /* 0x00000009ff007e24 */ /* 0x002fc8000f8e00ff */
[----:B------:R1:W2:Y:S03]  /*4190*/  SYNCS.PHASECHK.TRANS64.TRYWAIT P0, [R0+URZ], R2 ;  /* 0x00000002000075a7 */ /* 0x0002a600080011ff */
[----:B--2---:R-:W-:Y:S05]  /*41a0*/  @!P0 NANOSLEEP.SYNCS 0x989680 ;  /* 0x009896800000895d */ /* 0x004fea0003900000 */
[----:B------:R-:W2:Y:S02]  /*41b0*/  @!P0 SYNCS.PHASECHK.TRANS64 P0, [R0+URZ], R2 ;  /* 0x00000002000085a7 */ /* 0x000ea400080010ff */
[----:B--2---:R-:W-:Y:S05]  /*41c0*/  @P0 BRA `(.L_x_86) ;  /* 0x0000000000200947 */ /* 0x004fea0003800000 */
.L_x_87:
[----:B--2---:R2:W4:Y:S02]  /*41d0*/  SYNCS.PHASECHK.TRANS64.TRYWAIT P0, [R0+URZ], R2 ;  /* 0x00000002000075a7 */ /* 0x00452400080011ff */
[----:B----4-:R-:W-:Y:S05]  /*41e0*/  @!P0 NANOSLEEP.SYNCS 0x989680 ;  /* 0x009896800000895d */ /* 0x010fea0003900000 */
[----:B------:R-:W4:Y:S02]  /*41f0*/  @!P0 SYNCS.PHASECHK.TRANS64 P0, [R0+URZ], R2 ;  /* 0x00000002000085a7 */ /* 0x000f2400080010ff */
[----:B----4-:R-:W-:Y:S05]  /*4200*/  @!P0 BRA `(.L_x_87) ;  /* 0xfffffffc00f08947 */ /* 0x010fea000383ffff */
[----:B------:R-:W-:Y:S05]  /*4210*/  BRA `(.L_x_86) ;  /* 0x00000000000c7947 */ /* 0x000fea0003800000 */
.L_x_82:
[----:B------:R-:W-:-:S04]  /*4220*/  UIADD3 UR5, UPT, UPT, UR7, 0x160, URZ ;  /* 0x0000016007057890 */ /* 0x000fc8000fffe0ff */
[----:B------:R-:W-:-:S09]  /*4230*/  UPRMT UR5, UR4, 0x654, UR5 ;  /* 0x0000065404057896 */ /* 0x000fd20008000005 */
[----:B------:R-:W-:Y:S03]  /*4240*/  SYNCS.ARRIVE.TRANS64.RED.A1T0 RZ, [UR5], RZ ;  /* 0x000000ffffff79a7 */ /* 0x000fe60008100405 */
.L_x_86:
[----:B-12---:R-:W-:Y:S01]  /*4250*/  SHF.L.U32 R2, RZ, 0x1f, RZ ;  /* 0x0000001fff027819 */ /* 0x006fe200000006ff */
[----:B------:R-:W-:Y:S01]  /*4260*/  UIADD3 UR5, UPT, UPT, UR7, 0x160, URZ ;  /* 0x0000016007057890 */ /* 0x000fe2000fffe0ff */
[----:B------:R-:W-:Y:S02]  /*4270*/  PLOP3.LUT P0, PT, PT, PT, UP0, 0x80, 0x8 ;  /* 0x000000000008781c */ /* 0x000fe40003f0f008 */
[----:B------:R-:W1:Y:S02]  /*4280*/  SYNCS.PHASECHK.TRANS64.TRYWAIT P1, [UR7+0x160], R2 ;  /* 0x00016002ff0075a7 */ /* 0x000e640008021107 */
[----:B-1----:R-:W-:Y:S09]  /*4290*/  @!P1 BRA `(.L_x_88) ;  /* 0x0000004400e09947 */ /* 0x002ff20003800000 */
.L_x_182:
[----:B------:R-:W-:Y:S01]  /*42a0*/  @!UP0 UPRMT UR5, UR4, 0x654, UR5 ;  /* 0x0000065404058896 */ /* 0x000fe20008000005 */
[----:B------:R-:W-:Y:S02]  /*42b0*/  UMOV UR8, 0xffff ;  /* 0x0000ffff00087882 */ /* 0x000fe40000000000 */
[----:B------:R-:W-:-:S06]  /*42c0*/  UMOV UR4, 0x1 ;  /* 0x0000000100047882 */ /* 0x000fcc0000000000 */
[----:B------:R-:W-:Y:S01]  /*42d0*/  @!P0 SYNCS.ARRIVE.TRANS64.RED.A1T0 RZ, [UR5], RZ ;  /* 0x000000ffffff89a7 */ /* 0x000fe20008100405 */
[----:B------:R-:W-:Y:S01]  /*42e0*/  NOP ;  /* 0x0000000000007918 */ /* 0x000fe20000000000 */
[----:B-1----:R-:W1:Y:S01]  /*42f0*/  LDS R0, [UR6+0x14] ;  /* 0x00001406ff007984 */ /* 0x002e620008000800 */
[----:B------:R-:W-:-:S04]  /*4300*/  ULOP3.LUT UR5, UR21, 0xffff, URZ, 0xc0, !UPT ;  /* 0x0000ffff15057892 */ /* 0x000fc8000f8ec0ff */
[----:B------:R-:W-:-:S04]  /*4310*/  USHF.R.U32.HI UR5, URZ, 0x5, UR5 ;  /* 0x00000005ff057899 */ /* 0x000fc80008011605 */
[----:B------:R-:W-:Y:S02]  /*4320*/  USHF.L.U32 UR8, UR8, UR5, URZ ;  /* 0x0000000508087299 */ /* 0x000fe400080006ff */
[----:B------:R-:W-:-:S04]  /*4330*/  USHF.L.U32 UR4, UR4, UR5, URZ ;  /* 0x0000000504047299 */ /* 0x000fc800080006ff */
[----:B-1----:R-:W-:-:S04]  /*4340*/  LOP3.LUT R0, R0, UR8, RZ, 0xc0, !PT ;  /* 0x0000000800007c12 */ /* 0x002fc8000f8ec0ff */
[----:B------:R-:W-:-:S13]  /*4350*/  ISETP.NE.AND P0, PT, R0, UR8, PT ;  /* 0x0000000800007c0c */ /* 0x000fda000bf05270 */
[----:B------:R-:W-:Y:S05]  /*4360*/  @P0 BRA `(.L_x_89) ;  /* 0x0000000000580947 */ /* 0x000fea0003800000 */
[----:B------:R-:W1:Y:S02]  /*4370*/  LDS R0, [UR6+0x18] ;  /* 0x00001806ff007984 */ /* 0x000e640008000800 */
[----:B-1----:R-:W-:-:S04]  /*4380*/  LOP3.LUT R0, R0, UR4, RZ, 0xc0, !PT ;  /* 0x0000000400007c12 */ /* 0x002fc8000f8ec0ff */
[----:B------:R-:W-:-:S13]  /*4390*/  ISETP.NE.AND P0, PT, R0, UR4, PT ;  /* 0x0000000400007c0c */ /* 0x000fda000bf05270 */
[----:B------:R-:W-:Y:S05]  /*43a0*/  @P0 BRA `(.L_x_90) ;  /* 0x00000000003c0947 */ /* 0x000fea0003800000 */
[----:B------:R-:W1:Y:S01]  /*43b0*/  S2R R2, SR_LANEID ;  /* 0x0000000000027919 */ /* 0x000e620000000000 */
[----:B------:R-:W-:Y:S01]  /*43c0*/  ULOP3.LUT UR8, URZ, UR8, URZ, 0x33, !UPT ;  /* 0x00000008ff087292 */ /* 0x000fe2000f8e33ff */
[----:B------:R-:W-:Y:S02]  /*43d0*/  VOTEU.ANY UR7, UPT, PT ;  /* 0x0000000000077886 */ /* 0x000fe400038e0100 */
[----:B------:R-:W-:-:S03]  /*43e0*/  UFLO.U32 UR7, UR7 ;  /* 0x00000007000772bd */ /* 0x000fc600080e0000 */
[----:B------:R-:W-:-:S04]  /*43f0*/  IMAD.U32 R0, RZ, RZ, UR8 ;  /* 0x00000008ff007e24 */ /* 0x000fc8000f8e00ff */
[----:B------:R2:W3:Y:S02]  /*4400*/  REDUX UR5, R0 ;  /* 0x00000000000573c4 */ /* 0x0004e40000000000 */
[----:B------:R1:W-:Y:S02]  /*4410*/  UTCATOMSWS.AND URZ, UR8 ;  /* 0x0000000800ff79e3 */ /* 0x0003e40008000000 */
[----:B-1----:R-:W-:Y:S02]  /*4420*/  ISETP.EQ.U32.AND P0, PT, R2, UR7, PT ;  /* 0x0000000702007c0c */ /* 0x002fe4000bf02070 */
[----:B--2---:R-:W-:Y:S02]  /*4430*/  LOP3.LUT R0, RZ, UR4, RZ, 0x33, !PT ;  /* 0x00000004ff007c12 */ /* 0x004fe4000f8e33ff */
[----:B---3--:R-:W-:Y:S02]  /*4440*/  MOV R2, UR5 ;  /* 0x0000000500027c02 */ /* 0x008fe40008000f00 */
[----:B------:R-:W1:Y:S07]  /*4450*/  REDUX UR4, R0 ;  /* 0x00000000000473c4 */ /* 0x000e6e0000000000 */
[----:B------:R2:W-:Y:S01]  /*4460*/  @P0 ATOMS.AND RZ, [UR6+0x14], R2 ;  /* 0x00001402ffff098c */ /* 0x0005e2000a800006 */
[----:B-1----:R-:W-:-:S05]  /*4470*/  IMAD.U32 R0, RZ, RZ, UR4 ;  /* 0x00000004ff007e24 */ /* 0x002fca000f8e00ff */
[----:B------:R2:W-:Y:S01]  /*4480*/  @P0 ATOMS.AND RZ, [UR6+0x18], R0 ;  /* 0x00001800ffff098c */ /* 0x0005e2000a800006 */
[----:B------:R-:W-:Y:S05]  /*4490*/  BRA `(.L_x_91) ;  /* 0x0000000000147947 */ /* 0x000fea0003800000 */
.L_x_90:
[----:B------:R-:W-:Y:S02]  /*44a0*/  MOV R2, 0x44c0 ;  /* 0x000044c000027802 */ /* 0x000fe40000000f00 */
[----:B---345:R-:W-:Y:S05]  /*44b0*/  CALL.REL.NOINC `($__internal_0_$__cuda_sm10x_tcgen05_guardrail_trap_col_being_dealloced_not_returned_by_alloc) ;  /* 0x00000048004c7944 */ /* 0x038fea0003c00000 */
[----:B------:R-:W-:Y:S05]  /*44c0*/  BRA `(.L_x_91) ;  /* 0x0000000000087947 */ /* 0x000fea0003800000 */
.L_x_89:
[----:B------:R-:W-:Y:S02]  /*44d0*/  MOV R2, 0x44f0 ;  /* 0x000044f000027802 */ /* 0x000fe40000000f00 */
[----:B---345:R-:W-:Y:S05]  /*44e0*/  CALL.REL.NOINC `($__internal_2_$__cuda_sm10x_tcgen05_guardrail_trap_unallocated_columns_being_dealloced) ;  /* 0x0000004800587944 */ /* 0x038fea0003c00000 */
.L_x_91:
[----:B------:R-:W-:Y:S01]  /*44f0*/  NOP ;  /* 0x0000000000007918 */ /* 0x000fe20000000000 */
[----:B----4-:R-:W-:Y:S05]  /*4500*/  EXIT ;  /* 0x000000000000794d */ /* 0x010fea0003800000 */
.L_x_62:
[----:B------:R-:W-:-:S09]  /*4510*/  UISETP.NE.OR UP5, UPT, UR10, 0x3, UP5 ;  /* 0x000000030a00788c */ /* 0x000fd2000afa5670 */
[----:B------:R-:W-:Y:S05]  /*4520*/  BRA.U UP5, `(.L_x_92) ;  /* 0x0000000d05b07547 */ /* 0x000fea000b800000 */
[----:B------:R-:W1:Y:S01]  /*4530*/  LDC R0, c[0x0][0xb30] ;  /* 0x0002cc00ff007b82 */ /* 0x000e620000000800 */
[----:B------:R-:W2:Y:S01]  /*4540*/  LDCU.64 UR8, c[0x0][0x888] ;  /* 0x00011100ff0877ac */ /* 0x000ea20008000a00 */
[----:B------:R-:W-:Y:S02]  /*4550*/  HFMA2 R27, -RZ, RZ, 0, 0 ;  /* 0x00000000ff1b7431 */ /* 0x000fe400000001ff */
[----:B------:R-:W-:Y:S01]  /*4560*/  IMAD.MOV.U32 R29, RZ, RZ, 0x1 ;  /* 0x00000001ff1d7424 */ /* 0x000fe200078e00ff */
[----:B------:R-:W-:Y:S01]  /*4570*/  MOV R25, 0x2000 ;  /* 0x0000200000197802 */ /* 0x000fe20000000f00 */
[----:B------:R-:W3:Y:S01]  /*4580*/  LDCU.64 UR4, c[0x0][0x890] ;  /* 0x00011200ff0477ac */ /* 0x000ee20008000a00 */
[----:B------:R-:W-:Y:S01]  /*4590*/  IMAD.MOV.U32 R28, RZ, RZ, RZ ;  /* 0x000000ffff1c7224 */ /* 0x000fe200078e00ff */
[----:B------:R-:W4:Y:S01]  /*45a0*/  LDC R24, c[0x0][0x370] ;  /* 0x0000dc00ff187b82 */ /* 0x000f220000000800 */
[----:B------:R-:W-:Y:S01]  /*45b0*/  UMOV UR6, 0x400 ;  /* 0x0000040000067882 */ /* 0x000fe20000000000 */
[----:B------:R-:W-:-:S02]  /*45c0*/  UPLOP3.LUT UP1, UPT, UPT, UPT, UPT, 0x40, 0x4 ;  /* 0x000000000004789c */ /* 0x000fc40003f2e870 */
[----:B------:R-:W-:Y:S01]  /*45d0*/  ULEA UR6, UR37, UR6, 0x18 ;  /* 0x0000000625067291 */ /* 0x000fe2000f8ec0ff */
[----:B------:R-:W-:-:S03]  /*45e0*/  UMOV UR13, URZ ;  /* 0x000000ff000d7c82 */ /* 0x000fc60008000000 */
[----:B------:R-:W4:Y:S01]  /*45f0*/  LDC R3, c[0x0][0xb0c] ;  /* 0x0002c300ff037b82 */ /* 0x000f220000000800 */
[----:B--2---:R-:W-:Y:S02]  /*4600*/  UISETP.NE.U32.AND UP3, UPT, UR8, URZ, UPT ;  /* 0x000000ff0800728c */ /* 0x004fe4000bf65070 */
[----:B---3--:R-:W-:-:S05]  /*4610*/  UISETP.NE.U32.AND UP5, UPT, UR4, URZ, UPT ;  /* 0x000000ff0400728c */ /* 0x008fca000bfa5070 */
[----:B------:R-:W2:Y:S01]  /*4620*/  LDC R18, c[0x0][0xb20] ;  /* 0x0002c800ff127b82 */ /* 0x000ea20000000800 */
[----:B-1----:R-:W-:Y:S01]  /*4630*/  ISETP.NE.AND P1, PT, R0, 0x1, PT ;  /* 0x000000010000780c */ /* 0x002fe20003f25270 */
[----:B------:R-:W-:Y:S02]  /*4640*/  UISETP.NE.AND.EX UP3, UPT, UR9, URZ, UPT, UP3 ;  /* 0x000000ff0900728c */ /* 0x000fe4000bf65330 */
[----:B------:R-:W-:-:S04]  /*4650*/  UISETP.NE.AND.EX UP5, UPT, UR5, URZ, UPT, UP5 ;  /* 0x000000ff0500728c */ /* 0x000fc8000bfa5350 */
[----:B------:R-:W1:Y:S08]  /*4660*/  LDC.64 R30, c[0x0][0x348] ;  /* 0x0000d200ff1e7b82 */ /* 0x000e700000000a00 */
[----:B------:R-:W3:Y:S08]  /*4670*/  LDC.64 R16, c[0x0][0xb10] ;  /* 0x0002c400ff107b82 */ /* 0x000ef00000000a00 */
[----:B------:R-:W1:Y:S08]  /*4680*/  LDC.64 R6, c[0x0][0xb18] ;  /* 0x0002c600ff067b82 */ /* 0x000e700000000a00 */
[----:B------:R-:W1:Y:S08]  /*4690*/  LDC.64 R4, c[0x0][0xb28] ;  /* 0x0002ca00ff047b82 */ /* 0x000e700000000a00 */
[----:B--2-4-:R-:W1:Y:S02]  /*46a0*/  LDC R19, c[0x0][0x374] ;  /* 0x0000dd00ff137b82 */ /* 0x014e640000000800 */
.L_x_101:
[C---:B------:R-:W-:Y:S02]  /*46b0*/  LEA R0, R28.reuse, UR6, 0x3 ;  /* 0x000000061c007c11 */ /* 0x040fe4000f8e18ff */
[----:B------:R-:W-:Y:S02]  /*46c0*/  SHF.L.U32 R2, R27, 0x1f, RZ ;  /* 0x0000001f1b027819 */ /* 0x000fe400000006ff */
[----:B------:R-:W-:Y:S02]  /*46d0*/  LEA R20, R28, UR6, 0x4 ;  /* 0x000000061c147c11 */ /* 0x000fe4000f8e20ff */
[----:B--2---:R-:W2:Y:S02]  /*46e0*/  SYNCS.PHASECHK.TRANS64.TRYWAIT P0, [R0+URZ+0xe0], R2 ;  /* 0x0000e002000075a7 */ /* 0x004ea400080011ff */
[----:B--2---:R-:W-:Y:S05]  /*46f0*/  @!P0 BRA `(.L_x_93) ;  /* 0x0000004000e08947 */ /* 0x004fea0003800000 */
.L_x_183:
[----:B------:R-:W-:Y:S01]  /*4700*/  ISETP.GE.AND P0, PT, R40, 0x1, PT ;  /* 0x000000012800780c */ /* 0x000fe20003f06270 */
[----:B------:R-:W4:Y:S01]  /*4710*/  LDS.128 R20, [R20+0x170] ;  /* 0x0001700014147984 */ /* 0x000f220000000c00 */
[----:B--2---:R-:W-:Y:S01]  /*4720*/  VIADD R0, R0, 0xf0 ;  /* 0x000000f000007836 */ /* 0x004fe20000000000 */
[----:B------:R-:W-:Y:S01]  /*4730*/  @!PT LDS RZ, [RZ] ;  /* 0x00000000fffff984 */ /* 0x000fe20000000800 */
[----:B------:R-:W-:Y:S01]  /*4740*/  @!PT LDS RZ, [RZ] ;  /* 0x00000000fffff984 */ /* 0x000fe20000000800 */
[----:B------:R-:W-:Y:S01]  /*4750*/  @!PT LDS RZ, [RZ] ;  /* 0x00000000fffff984 */ /* 0x000fe20000000800 */
[----:B------:R-:W-:Y:S01]  /*4760*/  @!PT LDS RZ, [RZ] ;  /* 0x00000000fffff984 */ /* 0x000fe20000000800 */
[----:B------:R2:W-:Y:S06]  /*4770*/  MEMBAR.ALL.CTA ;  /* 0x0000000000007992 */ /* 0x0005ec0000008000 */
[----:B--2---:R-:W2:Y:S01]  /*4780*/  FENCE.VIEW.ASYNC.S ;  /* 0x00000000000073c6 */ /* 0x004ea20000000000 */
[----:B------:R-:W-:Y:S04]  /*4790*/  PRMT R0, RZ, 0x654, R0 ;  /* 0x00000654ff007816 */ /* 0x000fe80000000000 */
[----:B--2---:R2:W-:Y:S01]  /*47a0*/  SYNCS.ARRIVE.TRANS64.RED.A1T0 RZ, [R0+URZ], RZ ;  /* 0x000000ff00ff79a7 */ /* 0x0045e200081004ff */
[----:B----4-:R-:W-:Y:S11]  /*47b0*/  LOP3.LUT P3, RZ, R22, 0x1, RZ, 0xc0, !PT ;  /* 0x0000000116ff7812 */ /* 0x010ff6000786c0ff */
[----:B------:R-:W-:Y:S02]  /*47c0*/  @!UPT UIADD3 URZ, UPT, UPT, URZ, URZ, URZ ;  /* 0x000000fffffff290 */ /* 0x000fe4000fffe0ff */
[----:B------:R-:W-:Y:S02]  /*47d0*/  @P3 MOV R11, R20 ;  /* 0x00000014000b3202 */ /* 0x000fe40000000f00 */
[----:B------:R-:W-:Y:S01]  /*47e0*/  @P3 LOP3.LUT R10, R21, 0xffff, RZ, 0xc0, !PT ;  /* 0x0000ffff150a3812 */ /* 0x000fe200078ec0ff */
[----:B--2---:R-:W-:Y:S06]  /*47f0*/  @!P0 BRA `(.L_x_94) ;  /* 0x0000000000a48947 */ /* 0x004fec0003800000 */
[-C--:B-1----:R-:W-:Y:S01]  /*4800*/  IMAD.HI.U32 R0, R19, R7.reuse, RZ ;  /* 0x0000000713007227 */ /* 0x082fe200078e00ff */
[----:B------:R-:W-:Y:S02]  /*4810*/  ISETP.NE.AND P0, PT, R6, 0x1, PT ;  /* 0x000000010600780c */ /* 0x000fe40003f05270 */
[----:B------:R-:W-:Y:S01]  /*4820*/  ISETP.NE.AND P2, PT, R40, 0x1, PT ;  /* 0x000000012800780c */ /* 0x000fe20003f45270 */
[----:B---3--:R-:W-:Y:S01]  /*4830*/  IMAD.HI.U32 R9, R24, R16, RZ ;  /* 0x0000001018097227 */ /* 0x008fe200078e00ff */
[----:B------:R-:W-:Y:S02]  /*4840*/  SHF.R.U32.HI R0, RZ, R18, R0 ;  /* 0x00000012ff007219 */ /* 0x000fe40000011600 */
[----:B------:R-:W-:Y:S01]  /*4850*/  ISETP.NE.AND P4, PT, R3, 0x1, PT ;  /* 0x000000010300780c */ /* 0x000fe20003f85270 */
[----:B------:R-:W-:Y:S01]  /*4860*/  IMAD.HI.U32 R13, R10, R7, RZ ;  /* 0x000000070a0d7227 */ /* 0x000fe200078e00ff */
[----:B------:R-:W-:Y:S02]  /*4870*/  SHF.R.U32.HI R9, RZ, R17, R9 ;  /* 0x00000011ff097219 */ /* 0x000fe40000011609 */
[----:B------:R-:W-:Y:S01]  /*4880*/  SEL R0, R19, R0, !P0 ;  /* 0x0000000013007207 */ /* 0x000fe20004000000 */
[----:B------:R-:W-:Y:S01]  /*4890*/  IMAD.HI.U32 R12, R11, R16, RZ ;  /* 0x000000100b0c7227 */ /* 0x000fe200078e00ff */
[----:B------:R-:W-:Y:S03]  /*48a0*/  SEL R9, R24, R9, !P4 ;  /* 0x0000000918097207 */ /* 0x000fe60006000000 */
[-C--:B------:R-:W-:Y:S01]  /*48b0*/  IMAD.HI.U32 R8, R0, R4.reuse, RZ ;  /* 0x0000000400087227 */ /* 0x080fe200078e00ff */
[----:B------:R-:W-:Y:S03]  /*48c0*/  SHF.R.U32.HI R12, RZ, R17, R12 ;  /* 0x00000011ff0c7219 */ /* 0x000fe6000001160c */
[----:B------:R-:W-:Y:S01]  /*48d0*/  IMAD.HI.U32 R2, R9, R4, RZ ;  /* 0x0000000409027227 */ /* 0x000fe200078e00ff */
[-C--:B------:R-:W-:Y:S02]  /*48e0*/  @P2 SHF.R.U32.HI R0, RZ, R5.reuse, R8 ;  /* 0x00000005ff002219 */ /* 0x080fe40000011608 */
[----:B------:R-:W-:Y:S02]  /*48f0*/  SHF.R.U32.HI R8, RZ, R18, R13 ;  /* 0x00000012ff087219 */ /* 0x000fe4000001160d */
[----:B------:R-:W-:Y:S01]  /*4900*/  @P2 SHF.R.U32.HI R9, RZ, R5, R2 ;  /* 0x00000005ff092219 */ /* 0x000fe20000011602 */
[----:B------:R-:W-:Y:S01]  /*4910*/  IMAD R0, R40, R0, RZ ;  /* 0x0000000028007224 */ /* 0x000fe200078e02ff */
[----:B------:R-:W-:Y:S02]  /*4920*/  SEL R8, R10, R8, !P0 ;  /* 0x000000080a087207 */ /* 0x000fe40004000000 */
[----:B------:R-:W-:Y:S01]  /*4930*/  SEL R2, R11, R12, !P4 ;  /* 0x0000000c0b027207 */ /* 0x000fe20006000000 */
[----:B------:R-:W-:Y:S01]  /*4940*/  IMAD R12, R40, R9, RZ ;  /* 0x00000009280c7224 */ /* 0x000fe200078e02ff */
[C---:B------:R-:W-:Y:S01]  /*4950*/  ISETP.GE.AND P0, PT, R8.reuse, R0, PT ;  /* 0x000000000800720c */ /* 0x040fe20003f06270 */
[----:B------:R-:W-:Y:S03]  /*4960*/  IMAD.HI.U32 R0, R8, R4, RZ ;  /* 0x0000000408007227 */ /* 0x000fe600078e00ff */
[----:B------:R-:W-:Y:S02]  /*4970*/  ISETP.GE.OR P0, PT, R2, R12, P0 ;  /* 0x0000000c0200720c */ /* 0x000fe40000706670 */
[-C--:B------:R-:W-:Y:S04]  /*4980*/  SHF.R.U32.HI R0, RZ, R5.reuse, R0 ;  /* 0x00000005ff007219 */ /* 0x080fe80000011600 */
[----:B------:R-:W-:Y:S05]  /*4990*/  SEL R13, R8, R0, !P2 ;  /* 0x00000000080d7207 */ /* 0x000fea0005000000 */
[----:B------:R-:W-:Y:S02]  /*49a0*/  IMAD.MOV R12, RZ, RZ, -R13 ;  /* 0x000000ffff0c7224 */ /* 0x000fe400078e0a0d */
[----:B------:R-:W-:Y:S04]  /*49b0*/  @!P0 IMAD.HI.U32 R0, R2, R4, RZ ;  /* 0x0000000402008227 */ /* 0x000fe800078e00ff */
[----:B------:R-:W-:Y:S01]  /*49c0*/  IMAD R12, R40, R12, R8 ;  /* 0x0000000c280c7224 */ /* 0x000fe200078e0208 */
[----:B------:R-:W-:Y:S04]  /*49d0*/  @!P0 SHF.R.U32.HI R0, RZ, R5, R0 ;  /* 0x00000005ff008219 */ /* 0x000fe80000011600 */
[----:B------:R-:W-:Y:S04]  /*49e0*/  @!P0 SEL R0, R2, R0, !P2 ;  /* 0x0000000002008207 */ /* 0x000fe80005000000 */
[----:B------:R-:W-:Y:S01]  /*49f0*/  @!P0 IADD3 R13, PT, PT, R13, -R0, RZ ;  /* 0x800000000d0d8210 */ /* 0x000fe20007ffe0ff */
[----:B------:R-:W-:Y:S01]  /*4a00*/  @!P0 IMAD R0, R9, R12, R0 ;  /* 0x0000000c09008224 */ /* 0x000fe200078e0200 */
[----:B------:R-:W-:Y:S01]  /*4a10*/  IADD3 R9, PT, PT, -R8, RZ, RZ ;  /* 0x000000ff08097210 */ /* 0x000fe20007ffe1ff */
[--C-:B------:R-:W-:Y:S02]  /*4a20*/  IMAD.MOV R12, RZ, RZ, -R2.reuse ;  /* 0x000000ffff0c7224 */ /* 0x100fe400078e0a02 */
[----:B------:R-:W-:Y:S02]  /*4a30*/  @!P0 IMAD R8, R13, R40, R2 ;  /* 0x000000280d088224 */ /* 0x000fe400078e0202 */
[----:B------:R-:W-:Y:S02]  /*4a40*/  @!P0 IMAD.MOV.U32 R2, RZ, RZ, R0 ;  /* 0x000000ffff028224 */ /* 0x000fe400078e0000 */
[----:B------:R-:W-:Y:S02]  /*4a50*/  IMAD R11, R3, R12, R11 ;  /* 0x0000000c030b7224 */ /* 0x000fe400078e020b */
[----:B------:R-:W-:Y:S02]  /*4a60*/  IMAD R10, R6, R9, R10 ;  /* 0x00000009060a7224 */ /* 0x000fe400078e020a */
[----:B------:R-:W-:Y:S02]  /*4a70*/  IMAD R11, R2, R3, R11 ;  /* 0x00000003020b7224 */ /* 0x000fe400078e020b */
[----:B------:R-:W-:Y:S02]  /*4a80*/  IMAD R10, R8, R6, R10 ;  /* 0x00000006080a7224 */ /* 0x000fe400078e020a */
.L_x_94:
[----:B------:R-:W-:Y:S05]  /*4a90*/  BRA.U UP1, `(.L_x_95) ;  /* 0x0000000101107547 */ /* 0x000fea000b800000 */
[----:B------:R-:W-:Y:S04]  /*4aa0*/  MOV R2, UR7 ;  /* 0x0000000700027c02 */ /* 0x000fe80008000f00 */
[----:B------:R-:W-:Y:S04]  /*4ab0*/  SHF.L.U32 R2, R2, 0x1f, RZ ;  /* 0x0000001f02027819 */ /* 0x000fe800000006ff */
[----:B------:R-:W2:Y:S02]  /*4ac0*/  SYNCS.PHASECHK.TRANS64.TRYWAIT P0, [UR6+0xd8], R2 ;  /* 0x0000d802ff0075a7 */ /* 0x000ea40008001106 */
[----:B--2---:R-:W-:Y:S05]  /*4ad0*/  @!P0 BRA `(.L_x_96) ;  /* 0x0000003c00fc8947 */ /* 0x004fea0003800000 */
.L_x_95:
[----:B------:R-:W-:Y:S02]  /*4ae0*/  R2UR UR11, R14 ;  /* 0x000000000e0b72ca */ /* 0x000fe400000e0000 */
[----:B------:R-:W-:Y:S02]  /*4af0*/  R2UR UR10, R15 ;  /* 0x000000000f0a72ca */ /* 0x000fe400000e0000 */
[----:B------:R-:W-:Y:S04]  /*4b00*/  ISETP.NE.U32.AND P2, PT, RZ, UR4, PT ;  /* 0x00000004ff007c0c */ /* 0x000fe8000bf45070 */
[----:B------:R-:W-:Y:S05]  /*4b10*/  ISETP.NE.AND.EX P2, PT, RZ, UR5, PT, P2 ;  /* 0x00000005ff007c0c */ /* 0x000fea000bf45320 */
[----:B------:R-:W-:Y:S02]  /*4b20*/  USHF.L.U32 UR11, UR11, 0x7, URZ ;  /* 0x000000070b0b7899 */ /* 0x000fe400080006ff */
[----:B------:R-:W-:Y:S01]  /*4b30*/  USHF.L.U32 UR10, UR10, 0x6, URZ ;  /* 0x000000060a0a7899 */ /* 0x000fe200080006ff */
[----:B------:R-:W-:Y:S11]  /*4b40*/  BRA.U !UP5, `(.L_x_97) ;  /* 0x000000010d347547 */ /* 0x000ff6000b800000 */
[----:B------:R-:W-:Y:S01]  /*4b50*/  UPLOP3.LUT UP0, UPT, UPT, UPT, UP3, 0x80, 0x8 ;  /* 0x000000000008789c */ /* 0x000fe20003f0f030 */
[----:B--2---:R-:W-:Y:S02]  /*4b60*/  HFMA2 R0, -RZ, RZ, 0, 5.9604644775390625e-08 ;  /* 0x00000001ff007431 */ /* 0x004fe400000001ff */
[----:B------:R-:W-:Y:S03]  /*4b70*/  IMAD.MOV.U32 R96, RZ, RZ, 0x1 ;  /* 0x00000001ff607424 */ /* 0x000fe600078e00ff */
[----:B------:R-:W-:Y:S05]  /*4b80*/  PLOP3.LUT P0, PT, PT, PT, UP0, 0x80, 0x8 ;  /* 0x000000000008781c */ /* 0x000fea0003f0f008 */
[----:B------:R-:W2:Y:S01]  /*4b90*/  @UP0 LDCU.64 UR14, c[0x0][0x888] ;  /* 0x00011100ff0e07ac */ /* 0x000ea20008000a00 */
[----:B------:R-:W-:Y:S07]  /*4ba0*/  @UP0 UIMAD UR8, UR36, UR4, URZ ;  /* 0x00000004240802a4 */ /* 0x000fee000f8e02ff */
[----:B------:R-:W-:Y:S01]  /*4bb0*/  @!P0 PRMT R96, R0, 0x7610, R96 ;  /* 0x0000761000608816 */ /* 0x000fe20000000060 */
[----:B--2---:R-:W-:Y:S03]  /*4bc0*/  @UP0 UIMAD.WIDE UR14, UR8, 0x4, UR14 ;  /* 0x00000004080e08a5 */ /* 0x004fe6000f8e020e */
[----:B------:R-:W2:Y:S03]  /*4bd0*/  @!UP0 LDCU UR8, c[0x0][0x880] ;  /* 0x00011000ff0887ac */ /* 0x000ea60008000800 */
[----:B------:R-:W-:Y:S01]  /*4be0*/  IMAD.U32 R8, RZ, RZ, UR14 ;  /* 0x0000000eff087e24 */ /* 0x000fe2000f8e00ff */
[----:B------:R-:W-:Y:S05]  /*4bf0*/  MOV R9, UR15 ;  /* 0x0000000f00097c02 */ /* 0x000fea0008000f00 */
[----:B-----5:R4:W5:Y:S02]  /*4c00*/  @P0 LDG.E R49, desc[UR44][R8.64] ;  /* 0x0000002c08310981 */ /* 0x020964000c1e1900 */
[----:B--2-4-:R-:W-:Y:S07]  /*4c10*/  @!P0 IMAD.U32 R49, RZ, RZ, UR8 ;  /* 0x00000008ff318e24 */ /* 0x014fee000f8e00ff */
.L_x_97:
[----:B-----5:R-:W-:Y:S01]  /*4c20*/  @!P2 FSETP.EQ.AND P0, PT, R49, RZ, PT ;  /* 0x000000ff3100a20b */ /* 0x020fe20003f02000 */
[----:B------:R-:W-:Y:S01]  /*4c30*/  @!UPT UIADD3 URZ, UPT, UPT, URZ, URZ, URZ ;  /* 0x000000fffffff290 */ /* 0x000fe2000fffe0ff */
[----:B------:R-:W-:Y:S11]  /*4c40*/  @!P2 BRA `(.L_x_98) ;  /* 0x000000000014a947 */ /* 0x000ff60003800000 */
[----:B------:R-:W-:Y:S02]  /*4c50*/  LOP3.LUT P2, RZ, R96, 0xff, RZ, 0xc0, !PT ;  /* 0x000000ff60ff7812 */ /* 0x000fe4000784c0ff */
[----:B------:R-:W-:Y:S04]  /*4c60*/  PLOP3.LUT P0, PT, PT, PT, UP0, 0x80, 0x8 ;  /* 0x000000000008781c */ /* 0x000fe80003f0f008 */
[----:B------:R-:W-:Y:S07]  /*4c70*/  PLOP3.LUT P0, PT, P0, PT, PT, 0x8, 0x80 ;  /* 0x000000000080781c */ /* 0x000fee000070e170 */
[----:B------:R-:W-:Y:S11]  /*4c80*/  @P2 FSETP.EQ.AND P0, PT, R49, RZ, PT ;  /* 0x000000ff3100220b */ /* 0x000ff60003f02000 */
[----:B------:R-:W-:Y:S02]  /*4c90*/  @!UPT UIADD3 URZ, UPT, UPT, URZ, URZ, URZ ;  /* 0x000000fffffff290 */ /* 0x000fe4000fffe0ff */
.L_x_98:
[----:B------:R-:W-:Y:S01]  /*4ca0*/  ULEA UR15, UR13, UR6, 0x3 ;  /* 0x000000060d0f7291 */ /* 0x000fe2000f8e18ff */
[----:B------:R-:W-:Y:S02]  /*4cb0*/  SHF.L.U32 R9, R29, 0x1f, RZ ;  /* 0x0000001f1d097819 */ /* 0x000fe400000006ff */
[----:B------:R-:W-:Y:S04]  /*4cc0*/  ELECT P4, URZ, PT ;  /* 0x0000000000ff782f */ /* 0x000fe80003880000 */
[----:B------:R-:W-:Y:S02]  /*4cd0*/  PLOP3.LUT P4, PT, P0, P4, PT, 0xf2, 0x2f ;  /* 0x00000000002f781c */ /* 0x000fe40000789e72 */
[----:B------:R-:W4:Y:S11]  /*4ce0*/  SYNCS.PHASECHK.TRANS64.TRYWAIT P2, [UR15+0xb8], R9 ;  /* 0x0000b809ff0075a7 */ /* 0x000f36000804110f */
[----:B-1----:R-:W-:Y:S05]  /*4cf0*/  @!P4 IADD3 R8, P0, PT, R30, 0x580, RZ ;  /* 0x000005801e08c810 */ /* 0x002fea0007f1e0ff */
[----:B--2---:R-:W-:Y:S01]  /*4d00*/  @!P4 IMAD.X R2, RZ, RZ, R31, P0 ;  /* 0x000000ffff02c224 */ /* 0x004fe200000e061f */
[----:B----4-:R-:W-:Y:S07]  /*4d10*/  @!P2 BRA `(.L_x_99) ;  /* 0x0000003c0084a947 */ /* 0x010fee0003800000 */
.L_x_186:
[----:B------:R-:W2:Y:S01]  /*4d20*/  LDC.64 R12, c[0x0][0xb18] ;  /* 0x0002c600ff0c7b82 */ /* 0x000ea20000000a00 */
[----:B------:R-:W-:Y:S01]  /*4d30*/  @!P4 R2UR UR8, R2 ;  /* 0x000000000208c2ca */ /* 0x000fe200000e0000 */
[----:B------:R-:W-:Y:S01]  /*4d40*/  VOTEU.ALL UP2, P4 ;  /* 0x0000000000ff7886 */ /* 0x000fe20002040000 */
[----:B------:R-:W-:Y:S01]  /*4d50*/  @!P4 R2UR UR9, R8 ;  /* 0x000000000809c2ca */ /* 0x000fe200000e0000 */
[----:B------:R-:W-:Y:S01]  /*4d60*/  VOTEU.ALL UP1, P4 ;  /* 0x0000000000ff7886 */ /* 0x000fe20002020000 */
[----:B-1----:R-:W-:Y:S03]  /*4d70*/  @!P4 IMAD.MOV.U32 R0, RZ, RZ, 0x2000 ;  /* 0x00002000ff00c424 */ /* 0x002fe600078e00ff */
[----:B------:R-:W1:Y:S01]  /*4d80*/  @!P1 LDC R2, c[0x0][0xb0c] ;  /* 0x0002c300ff029b82 */ /* 0x000e620000000800 */
[----:B------:R-:W-:Y:S01]  /*4d90*/  UMOV UR20, 0x0 ;  /* 0x0000000000147882 */ /* 0x000fe20000000000 */
[----:B------:R-:W-:Y:S01]  /*4da0*/  UMOV UR21, 0x10000000 ;  /* 0x1000000000157882 */ /* 0x000fe20000000000 */
[----:B------:R-:W-:Y:S01]  /*4db0*/  UMOV UR12, UR36 ;  /* 0x00000024000c7c82 */ /* 0x000fe20008000000 */
[----:B------:R-:W-:Y:S01]  /*4dc0*/  UIADD3 UR14, UPT, UPT, UR13, 0x1, URZ ;  /* 0x000000010d0e7890 */ /* 0x000fe2000fffe0ff */
[----:B------:R-:W-:Y:S01]  /*4dd0*/  @P3 SHF.R.U32.HI R26, RZ, 0x10, R21 ;  /* 0x00000010ff1a3819 */ /* 0x000fe20000011615 */
[----:B------:R-:W-:Y:S02]  /*4de0*/  VIADD R28, R28, 0x1 ;  /* 0x000000011c1c7836 */ /* 0x000fe40000000000 */
[----:B------:R-:W-:Y:S01]  /*4df0*/  IMAD.U32 R9, RZ, RZ, UR8 ;  /* 0x00000008ff097e24 */ /* 0x000fe2000f8e00ff */
[----:B------:R-:W-:Y:S01]  /*4e00*/  @!UP2 ULEA UR8, UR13, UR6, 0xd ;  /* 0x000000060d08a291 */ /* 0x000fe2000f8e68ff */
[----:B------:R-:W-:Y:S01]  /*4e10*/  IMAD.U32 R8, RZ, RZ, UR9 ;  /* 0x00000009ff087e24 */ /* 0x000fe2000f8e00ff */
[----:B------:R-:W-:Y:S02]  /*4e20*/  UIADD3 UR9, UPT, UPT, UR15, 0xa0, URZ ;  /* 0x000000a00f097890 */ /* 0x000fe4000fffe0ff */
[----:B------:R-:W-:Y:S01]  /*4e30*/  @!P4 R2UR UR19, R9 ;  /* 0x000000000913c2ca */ /* 0x000fe200000e0000 */
[----:B------:R-:W-:Y:S01]  /*4e40*/  @!UP2 UIADD3 UR8, UPT, UPT, UR8, 0x200, URZ ;  /* 0x000002000808a890 */ /* 0x000fe2000fffe0ff */
[----:B------:R-:W-:Y:S01]  /*4e50*/  @!P4 R2UR UR18, R8 ;  /* 0x000000000812c2ca */ /* 0x000fe200000e0000 */
[----:B------:R-:W-:Y:S01]  /*4e60*/  UISETP.NE.AND UP4, UPT, UR14, 0x3, UPT ;  /* 0x000000030e00788c */ /* 0x000fe2000bf85270 */
[----:B------:R-:W4:Y:S01]  /*4e70*/  LDC.64 R8, c[0x0][0xb10] ;  /* 0x0002c400ff087b82 */ /* 0x000f220000000a00 */
[----:B------:R-:W-:Y:S02]  /*4e80*/  UPRMT UR16, UR37, 0x654, UR9 ;  /* 0x0000065425107896 */ /* 0x000fe40008000009 */
[----:B------:R-:W-:Y:S02]  /*4e90*/  USEL UR17, URZ, 0x1, UP4 ;  /* 0x00000001ff117887 */ /* 0x000fe4000a000000 */
[----:B------:R-:W-:Y:S04]  /*4ea0*/  USEL UR14, UR14, URZ, UP4 ;  /* 0x000000ff0e0e7287 */ /* 0x000fe8000a000000 */
[----:B------:R-:W-:Y:S01]  /*4eb0*/  ULEA UR13, UR14, UR6, 0x3 ;  /* 0x000000060e0d7291 */ /* 0x000fe2000f8e18ff */
[----:B------:R-:W-:Y:S01]  /*4ec0*/  LOP3.LUT R29, R29, UR17, RZ, 0x3c, !PT ;  /* 0x000000111d1d7c12 */ /* 0x000fe2000f8e3cff */
[----:B------:R1:W-:Y:S01]  /*4ed0*/  @!UP1 UTMALDG.3D [UR8], [UR18], desc[UR20] ;  /* 0x00001408120095b4 */ /* 0x0003e20008011000 */
[----:B------:R5:W-:Y:S02]  /*4ee0*/  @!P4 SYNCS.ARRIVE.TRANS64.RED.A0TR RZ, [UR15+0xa0], R0 ;  /* 0x0000a000ffffc9a7 */ /* 0x000be4000830040f */
[----:B------:R-:W-:Y:S01]  /*4ef0*/  SHF.L.U32 R14, R29, 0x1f, RZ ;  /* 0x0000001f1d0e7819 */ /* 0x000fe200000006ff */
[C---:B----4-:R-:W-:Y:S01]  /*4f00*/  @!P1 IMAD.HI.U32 R8, R11.reuse, R8, RZ ;  /* 0x000000080b089227 */ /* 0x050fe200078e00ff */
[----:B--2---:R-:W-:Y:S02]  /*4f10*/  @!P1 ISETP.NE.AND P0, PT, R12, 0x1, PT ;  /* 0x000000010c00980c */ /* 0x004fe40003f05270 */
[----:B-1----:R-:W-:Y:S01]  /*4f20*/  @!P1 ISETP.NE.AND P2, PT, R2, 0x1, PT ;  /* 0x000000010200980c */ /* 0x002fe20003f45270 */
[----:B------:R-:W-:Y:S01]  /*4f30*/  SYNCS.ARRIVE.TRANS64.RED.A1T0 RZ, [UR16], RZ ;  /* 0x000000ffffff79a7 */ /* 0x000fe20008100410 */
[C---:B------:R-:W-:Y:S01]  /*4f40*/  @!P1 IMAD.HI.U32 R13, R10.reuse, R13, RZ ;  /* 0x0000000d0a0d9227 */ /* 0x040fe200078e00ff */
[----:B------:R-:W-:Y:S04]  /*4f50*/  @!P1 SHF.R.U32.HI R8, RZ, R9, R8 ;  /* 0x00000009ff089219 */ /* 0x000fe80000011608 */
[----:B------:R-:W-:Y:S01]  /*4f60*/  @!P1 SEL R8, R11, R8, !P2 ;  /* 0x000000080b089207 */ /* 0x000fe20005000000 */
[----:B------:R-:W1:Y:S01]  /*4f70*/  SYNCS.PHASECHK.TRANS64.TRYWAIT P5, [UR13+0xb8], R14 ;  /* 0x0000b80eff0075a7 */ /* 0x000e6200080a110d */
[----:B-----5:R-:W2:Y:S02]  /*4f80*/  @!P1 LDC R0, c[0x0][0xb20] ;  /* 0x0002c800ff009b82 */ /* 0x020ea40000000800 */
[----:B--2---:R-:W-:Y:S04]  /*4f90*/  @!P1 SHF.R.U32.HI R0, RZ, R0, R13 ;  /* 0x00000000ff009219 */ /* 0x004fe8000001160d */
[----:B------:R-:W-:Y:S05]  /*4fa0*/  @!P1 SEL R9, R10, R0, !P0 ;  /* 0x000000000a099207 */ /* 0x000fea0004000000 */
[----:B------:R-:W-:Y:S02]  /*4fb0*/  @!P1 IMAD.IADD R0, R9, 0x1, -R8 ;  /* 0x0000000109009824 */ /* 0x000fe400078e0a08 */
[----:B------:R-:W-:Y:S02]  /*4fc0*/  @!P1 IMAD.IADD R8, R8, 0x1, -R9 ;  /* 0x0000000108089824 */ /* 0x000fe400078e0a09 */
[----:B------:R-:W-:Y:S02]  /*4fd0*/  @!P1 IMAD R11, R0, R2, R11 ;  /* 0x00000002000b9224 */ /* 0x000fe400078e020b */
[----:B------:R-:W-:Y:S01]  /*4fe0*/  @!P1 IMAD R10, R8, R12, R10 ;  /* 0x0000000c080a9224 */ /* 0x000fe200078e020a */
[----:B-1----:R-:W-:Y:S06]  /*4ff0*/  @!P5 BRA `(.L_x_100) ;  /* 0x0000003800e4d947 */ /* 0x002fec0003800000 */
.L_x_188:
[----:B------:R-:W-:Y:S01]  /*5000*/  @!P4 IADD3 R2, P0, PT, R30, 0x580, RZ ;  /* 0x000005801e02c810 */ /* 0x000fe20007f1e0ff */
[----:B------:R-:W-:Y:S01]  /*5010*/  UMOV UR18, 0x0 ;  /* 0x0000000000127882 */ /* 0x000fe20000000000 */
[----:B------:R-:W-:Y:S01]  /*5020*/  UMOV UR19, 0x10000000 ;  /* 0x1000000000137882 */ /* 0x000fe20000000000 */
[----:B------:R-:W-:Y:S01]  /*5030*/  VOTEU.ALL UP1, P4 ;  /* 0x0000000000ff7886 */ /* 0x000fe20002020000 */
[----:B------:R-:W-:Y:S01]  /*5040*/  @!P4 R2UR UR9, R2 ;  /* 0x000000000209c2ca */ /* 0x000fe200000e0000 */
[----:B-1----:R-:W-:Y:S01]  /*5050*/  @!P4 IMAD.X R0, RZ, RZ, R31, P0 ;  /* 0x000000ffff00c224 */ /* 0x002fe200000e061f */
[----:B------:R-:W-:Y:S01]  /*5060*/  UMOV UR12, UR36 ;  /* 0x00000024000c7c82 */ /* 0x000fe20008000000 */
[----:B------:R-:W-:Y:S01]  /*5070*/  @P3 R2UR UR36, R26 ;  /* 0x000000001a2432ca */ /* 0x000fe200000e0000 */
[----:B------:R-:W-:Y:S01]  /*5080*/  @!UP1 ULEA UR15, UR14, UR6, 0xd ;  /* 0x000000060e0f9291 */ /* 0x000fe2000f8e68ff */
[----:B------:R-:W-:Y:S01]  /*5090*/  ISETP.NE.AND P0, PT, R28, 0x2, PT ;  /* 0x000000021c00780c */ /* 0x000fe20003f05270 */
[----:B------:R-:W-:Y:S01]  /*50a0*/  @!UP1 UIADD3 UR10, UPT, UPT, UR10, 0x20, URZ ;  /* 0x000000200a0a9890 */ /* 0x000fe2000fffe0ff */
[----:B------:R-:W-:Y:S01]  /*50b0*/  @!P4 R2UR UR8, R0 ;  /* 0x000000000008c2ca */ /* 0x000fe200000e0000 */
[----:B------:R-:W-:Y:S01]  /*50c0*/  IMAD.IADD R15, R10, 0x1, R94 ;  /* 0x000000010a0f7824 */ /* 0x000fe200078e025e */
[----:B------:R-:W-:Y:S01]  /*50d0*/  SEL R0, RZ, 0x1, P0 ;  /* 0x00000001ff007807 */ /* 0x000fe20000000000 */
[----:B------:R-:W-:Y:S01]  /*50e0*/  IMAD.IADD R14, R11, 0x1, R95 ;  /* 0x000000010b0e7824 */ /* 0x000fe200078e025f */
[----:B------:R-:W-:Y:S02]  /*50f0*/  SEL R28, R28, RZ, P0 ;  /* 0x000000ff1c1c7207 */ /* 0x000fe40000000000 */
[----:B------:R-:W-:Y:S01]  /*5100*/  IMAD.U32 R8, RZ, RZ, UR9 ;  /* 0x00000009ff087e24 */ /* 0x000fe2000f8e00ff */
[----:B------:R-:W-:Y:S01]  /*5110*/  UIADD3 UR9, UPT, UPT, UR13, 0xa0, URZ ;  /* 0x000000a00d097890 */ /* 0x000fe2000fffe0ff */
[----:B------:R-:W-:Y:S03]  /*5120*/  LOP3.LUT R27, R27, R0, RZ, 0x3c, !PT ;  /* 0x000000001b1b7212 */ /* 0x000fe600078e3cff */
[----:B------:R-:W-:Y:S02]  /*5130*/  @!P4 R2UR UR16, R8 ;  /* 0x000000000810c2ca */ /* 0x000fe400000e0000 */
[----:B------:R-:W-:Y:S01]  /*5140*/  IMAD.U32 R9, RZ, RZ, UR8 ;  /* 0x00000008ff097e24 */ /* 0x000fe2000f8e00ff */
[----:B------:R-:W-:Y:S01]  /*5150*/  @!UP1 UIADD3 UR8, UPT, UPT, UR15, 0x200, URZ ;  /* 0x000002000f089890 */ /* 0x000fe2000fffe0ff */
[----:B------:R-:W-:Y:S01]  /*5160*/  VOTEU.ALL UP1, P4 ;  /* 0x0000000000ff7886 */ /* 0x000fe20002020000 */
[----:B------:R-:W-:Y:S02]  /*5170*/  UPRMT UR15, UR37, 0x654, UR9 ;  /* 0x00000654250f7896 */ /* 0x000fe40008000009 */
[----:B------:R-:W-:Y:S11]  /*5180*/  @!P4 R2UR UR17, R9 ;  /* 0x000000000911c2ca */ /* 0x000ff600000e0000 */
[----:B------:R-:W-:Y:S02]  /*5190*/  @!UPT UIADD3 URZ, UPT, UPT, URZ, URZ, URZ ;  /* 0x000000fffffff290 */ /* 0x000fe4000fffe0ff */
[----:B------:R2:W-:Y:S01]  /*51a0*/  @!UP1 UTMALDG.3D [UR8], [UR16], desc[UR18] ;  /* 0x00001208100095b4 */ /* 0x0005e20008011000 */
[----:B------:R2:W-:Y:S01]  /*51b0*/  @!P4 SYNCS.ARRIVE.TRANS64.RED.A0TR RZ, [UR13+0xa0], R25 ;  /* 0x0000a019ffffc9a7 */ /* 0x0005e2000830040d */
[----:B------:R-:W-:Y:S04]  /*51c0*/  UIADD3 UR13, UPT, UPT, UR14, 0x1, URZ ;  /* 0x000000010e0d7890 */ /* 0x000fe8000fffe0ff */
[----:B------:R-:W-:Y:S04]  /*51d0*/  UISETP.NE.AND UP1, UPT, UR13, 0x3, UPT ;  /* 0x000000030d00788c */ /* 0x000fe8000bf25270 */
[----:B------:R-:W-:Y:S02]  /*51e0*/  USEL UR14, URZ, 0x1, UP1 ;  /* 0x00000001ff0e7887 */ /* 0x000fe40008800000 */
[----:B------:R-:W-:Y:S02]  /*51f0*/  USEL UR13, UR13, URZ, UP1 ;  /* 0x000000ff0d0d7287 */ /* 0x000fe40008800000 */
[----:B------:R-:W-:Y:S02]  /*5200*/  UPLOP3.LUT UP1, UPT, UPT, UPT, UPT, 0x80, 0x8 ;  /* 0x000000000008789c */ /* 0x000fe40003f2f070 */
[----:B------:R-:W-:Y:S01]  /*5210*/  LOP3.LUT R29, R29, UR14, RZ, 0x3c, !PT ;  /* 0x0000000e1d1d7c12 */ /* 0x000fe2000f8e3cff */
[----:B------:R-:W-:Y:S01]  /*5220*/  SYNCS.ARRIVE.TRANS64.RED.A1T0 RZ, [UR15], RZ ;  /* 0x000000ffffff79a7 */ /* 0x000fe2000810040f */
[----:B------:R-:W-:Y:S07]  /*5230*/  @P3 BRA `(.L_x_101) ;  /* 0xfffffff4001c3947 */ /* 0x000fee000383ffff */
[----:B------:R-:W-:Y:S01]  /*5240*/  UIADD3 UR6, UPT, UPT, UR6, 0xb8, URZ ;  /* 0x000000b806067890 */ /* 0x000fe2000fffe0ff */
[----:B------:R-:W-:-:S03]  /*5250*/  SHF.L.U32 R2, R29, 0x1f, RZ ;  /* 0x0000001f1d027819 */ /* 0x000fc600000006ff */
[----:B------:R-:W-:-:S09]  /*5260*/  ULEA UR4, UR13, UR6, 0x3 ;  /* 0x000000060d047291 */ /* 0x000fd2000f8e18ff */
[----:B------:R-:W1:Y:S02]  /*5270*/  SYNCS.PHASECHK.TRANS64.TRYWAIT P0, [UR4], R2 ;  /* 0x00000002ff0075a7 */ /* 0x000e640008001104 */
[----:B-1----:R-:W-:Y:S05]  /*5280*/  @!P0 BRA `(.L_x_102) ;  /* 0x0000003800588947 */ /* 0x002fea0003800000 */
.L_x_190:
        /* <DEDUP_REMOVED lines=9> */
.L_x_192:
[----:B------:R-:W-:-:S04]  /*5320*/  UIADD3 UR5, UPT, UPT, UR5, 0x1, URZ ;  /* 0x0000000105057890 */ /* 0x000fc8000fffe0ff */
[----:B------:R-:W-:-:S04]  /*5330*/  UISETP.NE.AND UP0, UPT, UR5, 0x3, UPT ;  /* 0x000000030500788c */ /* 0x000fc8000bf05270 */
[----:B------:R-:W-:Y:S02]  /*5340*/  USEL UR4, URZ, 0x1, UP0 ;  /* 0x00000001ff047887 */ /* 0x000fe40008000000 */
[----:B------:R-:W-:-:S04]  /*5350*/  USEL UR5, UR5, URZ, UP0 ;  /* 0x000000ff05057287 */ /* 0x000fc80008000000 */
[----:B------:R-:W-:Y:S01]  /*5360*/  ULEA UR5, UR5, UR6, 0x3 ;  /* 0x0000000605057291 */ /* 0x000fe2000f8e18ff */
[----:B-1----:R-:W-:-:S04]  /*5370*/  LOP3.LUT R2, R29, UR4, RZ, 0x3c, !PT ;  /* 0x000000041d027c12 */ /* 0x002fc8000f8e3cff */
[----:B------:R-:W-:Y:S01]  /*5380*/  SHF.L.U32 R2, R2, 0x1f, RZ ;  /* 0x0000001f02027819 */ /* 0x000fe200000006ff */
[----:B------:R-:W-:-:S07]  /*5390*/  IMAD.U32 R0, RZ, RZ, UR5 ;  /* 0x00000005ff007e24 */ /* 0x000fce000f8e00ff */
.L_x_104:
[----:B-1----:R1:W4:Y:S02]  /*53a0*/  SYNCS.PHASECHK.TRANS64.TRYWAIT P0, [R0+URZ], R2 ;  /* 0x00000002000075a7 */ /* 0x00232400080011ff */
[----:B----4-:R-:W-:Y:S05]  /*53b0*/  @!P0 NANOSLEEP.SYNCS 0x989680 ;  /* 0x009896800000895d */ /* 0x010fea0003900000 */
[----:B------:R-:W4:Y:S02]  /*53c0*/  @!P0 SYNCS.PHASECHK.TRANS64 P0, [R0+URZ], R2 ;  /* 0x00000002000085a7 */ /* 0x000f2400080010ff */
[----:B--2-4-:R-:W-:Y:S05]  /*53d0*/  @P0 EXIT ;  /* 0x000000000000094d */ /* 0x014fea0003800000 */
[----:B------:R-:W-:Y:S05]  /*53e0*/  BRA `(.L_x_104) ;  /* 0xfffffffc00ec7947 */ /* 0x000fea000383ffff */
.L_x_92:
[----:B------:R-:W-:-:S06]  /*53f0*/  UISETP.GE.AND UP1, UPT, UR10, 0x4, UPT ;  /* 0x000000040a00788c */ /* 0x000fcc000bf26270 */
[----:B------:R-:W-:-:S13]  /*5400*/  PLOP3.LUT P0, PT, PT, PT, UP1, 0x80, 0x8 ;  /* 0x000000000008781c */ /* 0x000fda0003f0f018 */
[----:B------:R-:W-:Y:S05]  /*5410*/  @!P0 EXIT ;  /* 0x000000000000894d */ /* 0x000fea0003800000 */
[----:B------:R-:W-:Y:S01]  /*5420*/  BAR.SYNC.DEFER_BLOCKING 0x6, 0xa0 ;  /* 0x0182800000007b1d */ /* 0x000fe20000010000 */
[C---:B------:R-:W-:Y:S01]  /*5430*/  IMAD.SHL.U32 R107, R101.reuse, 0x20, RZ ;  /* 0x00000020656b7824 */ /* 0x040fe200078e00ff */
[C---:B------:R-:W-:Y:S01]  /*5440*/  LOP3.LUT R102, R101.reuse, 0x2, RZ, 0xc0, !PT ;  /* 0x0000000265667812 */ /* 0x040fe200078ec0ff */
[C---:B------:R-:W-:Y:S01]  /*5450*/  IMAD.SHL.U32 R2, R101.reuse, 0x4, RZ ;  /* 0x0000000465027824 */ /* 0x040fe200078e00ff */
[C---:B------:R-:W-:Y:S01]  /*5460*/  LOP3.LUT R108, R101.reuse, 0x60, RZ, 0xc0, !PT ;  /* 0x00000060656c7812 */ /* 0x040fe200078ec0ff */
[----:B------:R-:W-:Y:S01]  /*5470*/  IMAD.U32 R46, R101, 0x10000, RZ ;  /* 0x00010000652e7824 */ /* 0x000fe200078e00ff */
[----:B------:R-:W-:Y:S02]  /*5480*/  UMOV UR46, 0x400 ;  /* 0x00000400002e7882 */ /* 0x000fe40000000000 */
[----:B------:R-:W1:Y:S01]  /*5490*/  LDC R99, c[0x0][0x370] ;  /* 0x0000dc00ff637b82 */ /* 0x000e620000000800 */
[----:B------:R-:W-:Y:S01]  /*54a0*/  ULEA UR46, UR37, UR46, 0x18 ;  /* 0x0000002e252e7291 */ /* 0x000fe2000f8ec0ff */
[----:B------:R-:W-:Y:S01]  /*54b0*/  LOP3.LUT R3, R107, 0xc0, RZ, 0xc0, !PT ;  /* 0x000000c06b037812 */ /* 0x000fe200078ec0ff */
[----:B------:R-:W-:Y:S01]  /*54c0*/  IMAD.MOV.U32 R45, RZ, RZ, RZ ;  /* 0x000000ffff2d7224 */ /* 0x000fe200078e00ff */
[----:B------:R-:W-:Y:S01]  /*54d0*/  LOP3.LUT R101, R101, 0x4, RZ, 0xc0, !PT ;  /* 0x0000000465657812 */ /* 0x000fe200078ec0ff */
[----:B------:R-:W-:Y:S01]  /*54e0*/  UIADD3 UR50, UPT, UPT, UR46, 0x200, URZ ;  /* 0x000002002e327890 */ /* 0x000fe2000fffe0ff */
[----:B------:R-:W-:-:S02]  /*54f0*/  LOP3.LUT R2, R3, 0x18, R2, 0xf8, !PT ;  /* 0x0000001803027812 */ /* 0x000fc400078ef802 */
[----:B------:R-:W-:Y:S01]  /*5500*/  CS2R R104, SRZ ;  /* 0x0000000000687805 */ /* 0x000fe2000001ff00 */
[----:B------:R-:W2:Y:S01]  /*5510*/  LDC R42, c[0x0][0xb0c] ;  /* 0x0002c300ff2a7b82 */ /* 0x000ea20000000800 */
[----:B------:R-:W-:Y:S01]  /*5520*/  LOP3.LUT R46, R46, 0x600000, RZ, 0xc0, !PT ;  /* 0x006000002e2e7812 */ /* 0x000fe200078ec0ff */
[----:B------:R-:W-:Y:S01]  /*5530*/  IMAD.MOV.U32 R112, RZ, RZ, RZ ;  /* 0x000000ffff707224 */ /* 0x000fe200078e00ff */
[----:B------:R-:W-:Y:S01]  /*5540*/  IADD3 R106, PT, PT, -R101, 0x2, RZ ;  /* 0x00000002656a7810 */ /* 0x000fe20007ffe1ff */
[----:B------:R-:W-:Y:S01]  /*5550*/  IMAD.MOV R102, RZ, RZ, -R102 ;  /* 0x000000ffff667224 */ /* 0x000fe200078e0a66 */
[----:B------:R-:W-:Y:S01]  /*5560*/  LOP3.LUT R107, R2, 0xf20, R107, 0xf8, !PT ;  /* 0x00000f20026b7812 */ /* 0x000fe200078ef86b */
[----:B------:R-:W-:Y:S01]  /*5570*/  IMAD.MOV R101, RZ, RZ, -R101 ;  /* 0x000000ffff657224 */ /* 0x000fe200078e0a65 */
[----:B------:R-:W3:Y:S01]  /*5580*/  LDCU.64 UR52, c[0x0][0x348] ;  /* 0x00006900ff3477ac */ /* 0x000ee20008000a00 */
[----:B------:R-:W4:Y:S01]  /*5590*/  LDC R97, c[0x0][0xb20] ;  /* 0x0002c800ff617b82 */ /* 0x000f220000000800 */
[----:B------:R-:W3:Y:S01]  /*55a0*/  LDS R0, [UR46+0x190] ;  /* 0x0001902eff007984 */ /* 0x000ee20008000800 */
[----:B------:R-:W-:Y:S01]  /*55b0*/  IMAD.SHL.U32 R106, R106, 0x10, RZ ;  /* 0x000000106a6a7824 */ /* 0x000fe200078e00ff */
[----:B------:R-:W-:Y:S01]  /*55c0*/  LEA R107, R107, UR50, 0x1 ;  /* 0x000000326b6b7c11 */ /* 0x000fe2000f8e08ff */
[----:B------:R-:W-:Y:S01]  /*55d0*/  UMOV UR49, 0x1 ;  /* 0x0000000100317882 */ /* 0x000fe20000000000 */
[----:B------:R-:W-:Y:S01]  /*55e0*/  UMOV UR54, URZ ;  /* 0x000000ff00367c82 */ /* 0x000fe20008000000 */
[----:B------:R-:W1:Y:S02]  /*55f0*/  LDCU.64 UR38, c[0x0][0x888] ;  /* 0x00011100ff2677ac */ /* 0x000e640008000a00 */
[----:B------:R-:W1:Y:S01]  /*5600*/  LDC R41, c[0x0][0xb30] ;  /* 0x0002cc00ff297b82 */ /* 0x000e620000000800 */
[----:B------:R-:W-:Y:S01]  /*5610*/  UMOV UR48, URZ ;  /* 0x000000ff00307c82 */ /* 0x000fe20008000000 */
[----:B------:R-:W-:-:S06]  /*5620*/  UMOV UR47, URZ ;  /* 0x000000ff002f7c82 */ /* 0x000fcc0008000000 */
[----:B------:R-:W1:Y:S08]  /*5630*/  LDC.64 R92, c[0x0][0xb10] ;  /* 0x0002c400ff5c7b82 */ /* 0x000e700000000a00 */
[----:B------:R-:W1:Y:S08]  /*5640*/  LDC.64 R38, c[0x0][0xb18] ;  /* 0x0002c600ff267b82 */ /* 0x000e700000000a00 */
[----:B------:R-:W1:Y:S08]  /*5650*/  LDC.64 R88, c[0x0][0x888] ;  /* 0x00022200ff587b82 */ /* 0x000e700000000a00 */
[----:B------:R-:W1:Y:S01]  /*5660*/  LDC.64 R36, c[0x0][0xb28] ;  /* 0x0002ca00ff247b82 */ /* 0x000e620000000a00 */
[----:B---3--:R-:W-:-:S07]  /*5670*/  IMAD.IADD R46, R0, 0x1, R46 ;  /* 0x00000001002e7824 */ /* 0x008fce00078e022e */
[----:B------:R-:W3:Y:S08]  /*5680*/  LDC.64 R90, c[0x0][0x890] ;  /* 0x00022400ff5a7b82 */ /* 0x000ef00000000a00 */
[----:B------:R-:W1:Y:S08]  /*5690*/  LDC.64 R86, c[0x0][0x8b0] ;  /* 0x00022c00ff567b82 */ /* 0x000e700000000a00 */
[----:B------:R-:W1:Y:S08]  /*56a0*/  LDC.64 R84, c[0x0][0x8a8] ;  /* 0x00022a00ff547b82 */ /* 0x000e700000000a00 */
[----:B--2-4-:R-:W1:Y:S02]  /*56b0*/  LDC R98, c[0x0][0x374] ;  /* 0x0000dd00ff627b82 */ /* 0x014e640000000800 */
.L_x_136:
[----:B------:R-:W-:Y:S02]  /*56c0*/  LEA R0, R112, UR46, 0x3 ;  /* 0x0000002e70007c11 */ /* 0x000fe4000f8e18ff */
[----:B------:R-:W-:Y:S02]  /*56d0*/  SHF.L.U32 R2, R104, 0x1f, RZ ;  /* 0x0000001f68027819 */ /* 0x000fe400000006ff */
[----:B------:R-:W-:Y:S02]  /*56e0*/  LEA R16, R112, UR46, 0x4 ;  /* 0x0000002e70107c11 */ /* 0x000fe4000f8e20ff */
[----:B------:R-:W2:Y:S02]  /*56f0*/  SYNCS.PHASECHK.TRANS64.TRYWAIT P0, [R0+URZ+0xe0], R2 ;  /* 0x0000e002000075a7 */ /* 0x000ea400080011ff */
[----:B--2---:R-:W-:Y:S05]  /*5700*/  @!P0 BRA `(.L_x_105) ;  /* 0x0000003400688947 */ /* 0x004fea0003800000 */
.L_x_193:
[----:B------:R-:W4:Y:S01]  /*5710*/  LDC.64 R10, c[0x0][0xb10] ;  /* 0x0002c400ff0a7b82 */ /* 0x000f220000000a00 */
[----:B------:R-:W3:Y:S01]  /*5720*/  LDS.128 R16, [R16+0x170] ;  /* 0x0001700010107984 */ /* 0x000ee20000000c00 */
[----:B-1----:R-:W-:Y:S01]  /*5730*/  ISETP.NE.AND P1, PT, R41, 0x1, PT ;  /* 0x000000012900780c */ /* 0x002fe20003f25270 */
[----:B--2---:R-:W-:Y:S01]  /*5740*/  VIADD R0, R0, 0xf0 ;  /* 0x000000f000007836 */ /* 0x004fe20000000000 */
[----:B------:R-:W-:Y:S04]  /*5750*/  ISETP.GE.AND P0, PT, R40, 0x1, PT ;  /* 0x000000012800780c */ /* 0x000fe80003f06270 */
[----:B------:R-:W1:Y:S01]  /*5760*/  LDC.64 R8, c[0x0][0xb18] ;  /* 0x0002c600ff087b82 */ /* 0x000e620000000a00 */
[----:B------:R-:W-:Y:S01]  /*5770*/  PRMT R0, RZ, 0x654, R0 ;  /* 0x00000654ff007816 */ /* 0x000fe20000000000 */
[----:B------:R-:W-:Y:S01]  /*5780*/  @!PT LDS RZ, [RZ] ;  /* 0x00000000fffff984 */ /* 0x000fe20000000800 */
[----:B------:R-:W-:Y:S01]  /*5790*/  @!PT LDS RZ, [RZ] ;  /* 0x00000000fffff984 */ /* 0x000fe20000000800 */
[----:B------:R-:W-:Y:S01]  /*57a0*/  @!PT LDS RZ, [RZ] ;  /* 0x00000000fffff984 */ /* 0x000fe20000000800 */
[----:B------:R-:W-:Y:S01]  /*57b0*/  @!PT LDS RZ, [RZ] ;  /* 0x00000000fffff984 */ /* 0x000fe20000000800 */
[----:B------:R2:W-:Y:S06]  /*57c0*/  MEMBAR.ALL.CTA ;  /* 0x0000000000007992 */ /* 0x0005ec0000008000 */
[----:B--2---:R-:W2:Y:S01]  /*57d0*/  FENCE.VIEW.ASYNC.S ;  /* 0x00000000000073c6 */ /* 0x004ea20000000000 */
[----:B------:R-:W1:Y:S08]  /*57e0*/  @!P1 LDC R12, c[0x0][0xb20] ;  /* 0x0002c800ff0c9b82 */ /* 0x000e700000000800 */
[----:B------:R-:W1:Y:S01]  /*57f0*/  @!P1 LDC R7, c[0x0][0xb0c] ;  /* 0x0002c300ff079b82 */ /* 0x000e620000000800 */
[----:B--2---:R2:W-:Y:S01]  /*5800*/  SYNCS.ARRIVE.TRANS64.RED.A1T0 RZ, [R0+URZ], RZ ;  /* 0x000000ff00ff79a7 */ /* 0x0045e200081004ff */
[----:B---3--:R-:W-:Y:S04]  /*5810*/  LOP3.LUT P4, RZ, R18, 0x1, RZ, 0xc0, !PT ;  /* 0x0000000112ff7812 */ /* 0x008fe8000788c0ff */
[----:B------:R-:W-:Y:S09]  /*5820*/  P2R R109, PR, RZ, 0x10 ;  /* 0x00000010ff6d7803 */ /* 0x000ff20000000000 */
[----:B------:R-:W-:Y:S02]  /*5830*/  @P4 MOV R44, R16 ;  /* 0x00000010002c4202 */ /* 0x000fe40000000f00 */
[----:B------:R-:W-:Y:S01]  /*5840*/  @P4 LOP3.LUT R43, R17, 0xffff, RZ, 0xc0, !PT ;  /* 0x0000ffff112b4812 */ /* 0x000fe200078ec0ff */
[----:B--2-4-:R-:W-:Y:S06]  /*5850*/  @!P0 BRA `(.L_x_106) ;  /* 0x0000000000a48947 */ /* 0x014fec0003800000 */
[----:B------:R-:W-:Y:S01]  /*5860*/  IMAD.HI.U32 R0, R98, R39, RZ ;  /* 0x0000002762007227 */ /* 0x000fe200078e00ff */
[----:B------:R-:W-:Y:S02]  /*5870*/  ISETP.NE.AND P0, PT, R38, 0x1, PT ;  /* 0x000000012600780c */ /* 0x000fe40003f05270 */
[----:B------:R-:W-:Y:S01]  /*5880*/  ISETP.NE.AND P2, PT, R40, 0x1, PT ;  /* 0x000000012800780c */ /* 0x000fe20003f45270 */
[----:B------:R-:W-:Y:S01]  /*5890*/  IMAD.HI.U32 R4, R99, R92, RZ ;  /* 0x0000005c63047227 */ /* 0x000fe200078e00ff */
[----:B------:R-:W-:Y:S02]  /*58a0*/  SHF.R.U32.HI R0, RZ, R97, R0 ;  /* 0x00000061ff007219 */ /* 0x000fe40000011600 */
[----:B------:R-:W-:Y:S01]  /*58b0*/  ISETP.NE.AND P3, PT, R42, 0x1, PT ;  /* 0x000000012a00780c */ /* 0x000fe20003f65270 */
[----:B------:R-:W-:Y:S01]  /*58c0*/  IMAD.HI.U32 R6, R43, R39, RZ ;  /* 0x000000272b067227 */ /* 0x000fe200078e00ff */
[-C--:B------:R-:W-:Y:S02]  /*58d0*/  SHF.R.U32.HI R4, RZ, R93.reuse, R4 ;  /* 0x0000005dff047219 */ /* 0x080fe40000011604 */
[----:B------:R-:W-:Y:S01]  /*58e0*/  SEL R0, R98, R0, !P0 ;  /* 0x0000000062007207 */ /* 0x000fe20004000000 */
[----:B------:R-:W-:Y:S01]  /*58f0*/  IMAD.HI.U32 R5, R44, R92, RZ ;  /* 0x0000005c2c057227 */ /* 0x000fe200078e00ff */
[----:B------:R-:W-:Y:S03]  /*5900*/  SEL R4, R99, R4, !P3 ;  /* 0x0000000463047207 */ /* 0x000fe60005800000 */
[-C--:B------:R-:W-:Y:S01]  /*5910*/  IMAD.HI.U32 R3, R0, R36.reuse, RZ ;  /* 0x0000002400037227 */ /* 0x080fe200078e00ff */
[----:B------:R-:W-:Y:S03]  /*5920*/  SHF.R.U32.HI R5, RZ, R93, R5 ;  /* 0x0000005dff057219 */ /* 0x000fe60000011605 */
[----:B------:R-:W-:Y:S01]  /*5930*/  IMAD.HI.U32 R2, R4, R36, RZ ;  /* 0x0000002404027227 */ /* 0x000fe200078e00ff */
[----:B------:R-:W-:Y:S02]  /*5940*/  @P2 SHF.R.U32.HI R0, RZ, R37, R3 ;  /* 0x00000025ff002219 */ /* 0x000fe40000011603 */
[----:B------:R-:W-:Y:S02]  /*5950*/  SHF.R.U32.HI R3, RZ, R97, R6 ;  /* 0x00000061ff037219 */ /* 0x000fe40000011606 */
[----:B------:R-:W-:Y:S01]  /*5960*/  @P2 SHF.R.U32.HI R4, RZ, R37, R2 ;  /* 0x00000025ff042219 */ /* 0x000fe20000011602 */
[----:B------:R-:W-:Y:S01]  /*5970*/  IMAD R0, R40, R0, RZ ;  /* 0x0000000028007224 */ /* 0x000fe200078e02ff */
[----:B------:R-:W-:Y:S02]  /*5980*/  SEL R3, R43, R3, !P0 ;  /* 0x000000032b037207 */ /* 0x000fe40004000000 */
[----:B------:R-:W-:Y:S01]  /*5990*/  SEL R2, R44, R5, !P3 ;  /* 0x000000052c027207 */ /* 0x000fe20005800000 */
[----:B------:R-:W-:Y:S01]  /*59a0*/  IMAD R5, R40, R4, RZ ;  /* 0x0000000428057224 */ /* 0x000fe200078e02ff */
[C---:B------:R-:W-:Y:S01]  /*59b0*/  ISETP.GE.AND P0, PT, R3.reuse, R0, PT ;  /* 0x000000000300720c */ /* 0x040fe20003f06270 */
[C---:B------:R-:W-:Y:S03]  /*59c0*/  IMAD.HI.U32 R0, R3.reuse, R36, RZ ;  /* 0x0000002403007227 */ /* 0x040fe600078e00ff */
[C---:B------:R-:W-:Y:S02]  /*59d0*/  ISETP.GE.OR P0, PT, R2.reuse, R5, P0 ;  /* 0x000000050200720c */ /* 0x040fe40000706670 */
[----:B------:R-:W-:Y:S04]  /*59e0*/  SHF.R.U32.HI R0, RZ, R37, R0 ;  /* 0x00000025ff007219 */ /* 0x000fe80000011600 */
[C---:B------:R-:W-:Y:S05]  /*59f0*/  SEL R6, R3.reuse, R0, !P2 ;  /* 0x0000000003067207 */ /* 0x040fea0005000000 */
        /* <DEDUP_REMOVED lines=14> */
[----:B------:R-:W-:Y:S07]  /*5ae0*/  IMAD R43, R3, R38, R43 ;  /* 0x00000026032b7224 */ /* 0x000fee00078e022b */
.L_x_106:
[----:B-1----:R-:W-:Y:S01]  /*5af0*/  @!P1 ISETP.NE.AND P0, PT, R8, 0x1, PT ;  /* 0x000000010800980c */ /* 0x002fe20003f05270 */
[----:B------:R-:W-:Y:S01]  /*5b00*/  @!P1 IMAD.HI.U32 R0, R44, R10, RZ ;  /* 0x0000000a2c009227 */ /* 0x000fe200078e00ff */
[----:B------:R-:W-:Y:S01]  /*5b10*/  @!P1 ISETP.NE.AND P2, PT, R7, 0x1, PT ;  /* 0x000000010700980c */ /* 0x000fe20003f45270 */
[----:B------:R-:W-:Y:S01]  /*5b20*/  ULOP3.LUT UP0, URZ, UR50, 0x1b0, URZ, 0xc0, !UPT ;  /* 0x000001b032ff7892 */ /* 0x000fe2000f80c0ff */
[----:B------:R-:W-:Y:S01]  /*5b30*/  R2UR UR42, R14 ;  /* 0x000000000e2a72ca */ /* 0x000fe200000e0000 */
[----:B------:R-:W-:Y:S01]  /*5b40*/  @!P1 IMAD.HI.U32 R2, R43, R9, RZ ;  /* 0x000000092b029227 */ /* 0x000fe200078e00ff */
[----:B------:R-:W-:Y:S02]  /*5b50*/  @!P1 SHF.R.U32.HI R0, RZ, R11, R0 ;  /* 0x0000000bff009219 */ /* 0x000fe40000011600 */
[----:B------:R-:W-:Y:S01]  /*5b60*/  R2UR UR41, R15 ;  /* 0x000000000f2972ca */ /* 0x000fe200000e0000 */
[----:B------:R-:W-:Y:S01]  /*5b70*/  VIADD R112, R112, 0x1 ;  /* 0x0000000170707836 */ /* 0x000fe20000000000 */
[----:B------:R-:W-:Y:S02]  /*5b80*/  @!P1 SHF.R.U32.HI R2, RZ, R12, R2 ;  /* 0x0000000cff029219 */ /* 0x000fe40000011602 */
[----:B------:R-:W-:Y:S02]  /*5b90*/  @!P1 SEL R3, R44, R0, !P2 ;  /* 0x000000002c039207 */ /* 0x000fe40005000000 */
[----:B------:R-:W-:Y:S02]  /*5ba0*/  @!P1 SEL R2, R43, R2, !P0 ;  /* 0x000000022b029207 */ /* 0x000fe40004000000 */
[----:B------:R-:W-:Y:S01]  /*5bb0*/  @P4 SHF.R.U32.HI R103, RZ, 0x10, R17 ;  /* 0x00000010ff674819 */ /* 0x000fe20000011611 */
[----:B------:R-:W-:Y:S02]  /*5bc0*/  USHF.L.U32 UR42, UR42, 0x7, URZ ;  /* 0x000000072a2a7899 */ /* 0x000fe400080006ff */
[----:B------:R-:W-:Y:S02]  /*5bd0*/  @!P1 IMAD.IADD R0, R2, 0x1, -R3 ;  /* 0x0000000102009824 */ /* 0x000fe400078e0a03 */
[----:B------:R-:W-:Y:S01]  /*5be0*/  @!P1 IMAD.IADD R2, R3, 0x1, -R2 ;  /* 0x0000000103029824 */ /* 0x000fe200078e0a02 */
[----:B------:R-:W-:Y:S01]  /*5bf0*/  USHF.L.U32 UR41, UR41, 0x6, URZ ;  /* 0x0000000629297899 */ /* 0x000fe200080006ff */
[----:B------:R-:W-:Y:S02]  /*5c00*/  @!P1 IMAD R44, R0, R7, R44 ;  /* 0x00000007002c9224 */ /* 0x000fe400078e022c */
[----:B------:R-:W-:Y:S01]  /*5c10*/  @!P1 IMAD R43, R2, R8, R43 ;  /* 0x00000008022b9224 */ /* 0x000fe200078e022b */
[----:B------:R-:W-:Y:S08]  /*5c20*/  BRA.U !UP0, `(.L_x_107) ;  /* 0x00000001087c7547 */ /* 0x000ff0000b800000 */
[----:B------:R-:W1:Y:S01]  /*5c30*/  LDCU.64 UR8, c[0x4][0x80] ;  /* 0x01001000ff0877ac */ /* 0x000e620008000a00 */
[----:B------:R-:W-:Y:S01]  /*5c40*/  MOV R2, 0x0 ;  /* 0x0000000000027802 */ /* 0x000fe20000000f00 */
[----:B------:R-:W-:Y:S02]  /*5c50*/  HFMA2 R12, -RZ, RZ, 0, 5.9604644775390625e-08 ;  /* 0x00000001ff0c7431 */ /* 0x000fe400000001ff */
[----:B------:R-:W-:Y:S01]  /*5c60*/  IMAD.MOV.U32 R8, RZ, RZ, 0x70 ;  /* 0x00000070ff087424 */ /* 0x000fe200078e00ff */
[----:B------:R2:W3:Y:S01]  /*5c70*/  LDC.64 R14, c[0x4][R2] ;  /* 0x01000000020e7b82 */ /* 0x0004e20000000a00 */
[----:B------:R-:W4:Y:S01]  /*5c80*/  LDCU.64 UR6, c[0x4][0x88] ;  /* 0x01001100ff0677ac */ /* 0x000f220008000a00 */
[----:B------:R-:W-:Y:S01]  /*5c90*/  IMAD.MOV.U32 R13, RZ, RZ, RZ ;  /* 0x000000ffff0d7224 */ /* 0x000fe200078e00ff */
[----:B------:R-:W2:Y:S01]  /*5ca0*/  LDCU.64 UR4, c[0x4][0x8] ;  /* 0x01000100ff0477ac */ /* 0x000ea20008000a00 */
[----:B-1----:R-:W-:Y:S01]  /*5cb0*/  MOV R5, UR9 ;  /* 0x0000000900057c02 */ /* 0x002fe20008000f00 */
[----:B------:R-:W-:Y:S01]  /*5cc0*/  IMAD.U32 R4, RZ, RZ, UR8 ;  /* 0x00000008ff047e24 */ /* 0x000fe2000f8e00ff */
[----:B----4-:R-:W-:Y:S01]  /*5cd0*/  MOV R7, UR7 ;  /* 0x0000000700077c02 */ /* 0x010fe20008000f00 */
[----:B------:R-:W-:Y:S01]  /*5ce0*/  IMAD.U32 R6, RZ, RZ, UR6 ;  /* 0x00000006ff067e24 */ /* 0x000fe2000f8e00ff */
[----:B--2---:R-:W-:Y:S01]  /*5cf0*/  MOV R11, UR5 ;  /* 0x00000005000b7c02 */ /* 0x004fe20008000f00 */
[----:B------:R-:W-:Y:S02]  /*5d00*/  IMAD.U32 R10, RZ, RZ, UR4 ;  /* 0x00000004ff0a7e24 */ /* 0x000fe4000f8e00ff */
[----:B------:R-:W-:Y:S07]  /*5d10*/  LEPC R20, `(.L_x_108) ;  /* 0x000000001014794e */ /* 0x000fee0000000000 */
[----:B---3-5:R-:W-:Y:S05]  /*5d20*/  CALL.ABS.NOINC R14 ;  /* 0x000000000e007343 */ /* 0x028fea0003c00000 */
.L_x_108:
[----:B------:R-:W1:Y:S01]  /*5d30*/  LDCU.64 UR8, c[0x4][0x80] ;  /* 0x01001000ff0877ac */ /* 0x000e620008000a00 */
[----:B------:R-:W2:Y:S01]  /*5d40*/  LDC.64 R2, c[0x4][R2] ;  /* 0x0100000002027b82 */ /* 0x000ea20000000a00 */
[----:B------:R-:W-:Y:S02]  /*5d50*/  HFMA2 R12, -RZ, RZ, 0, 5.9604644775390625e-08 ;  /* 0x00000001ff0c7431 */ /* 0x000fe400000001ff */
[----:B------:R-:W-:Y:S02]  /*5d60*/  IMAD.MOV.U32 R8, RZ, RZ, 0x70 ;  /* 0x00000070ff087424 */ /* 0x000fe400078e00ff */
[----:B------:R-:W-:Y:S01]  /*5d70*/  IMAD.MOV.U32 R13, RZ, RZ, RZ ;  /* 0x000000ffff0d7224 */ /* 0x000fe200078e00ff */
[----:B------:R-:W3:Y:S01]  /*5d80*/  LDCU.64 UR6, c[0x4][0x88] ;  /* 0x01001100ff0677ac */ /* 0x000ee20008000a00 */
[----:B------:R-:W4:Y:S01]  /*5d90*/  LDCU.64 UR4, c[0x4][0x8] ;  /* 0x01000100ff0477ac */ /* 0x000f220008000a00 */
[----:B-1----:R-:W-:Y:S02]  /*5da0*/  MOV R4, UR8 ;  /* 0x0000000800047c02 */ /* 0x002fe40008000f00 */
[----:B------:R-:W-:Y:S02]  /*5db0*/  MOV R5, UR9 ;  /* 0x0000000900057c02 */ /* 0x000fe40008000f00 */
[----:B---3--:R-:W-:Y:S01]  /*5dc0*/  MOV R7, UR7 ;  /* 0x0000000700077c02 */ /* 0x008fe20008000f00 */
[----:B------:R-:W-:Y:S01]  /*5dd0*/  IMAD.U32 R6, RZ, RZ, UR6 ;  /* 0x00000006ff067e24 */ /* 0x000fe2000f8e00ff */
[----:B----4-:R-:W-:Y:S01]  /*5de0*/  MOV R11, UR5 ;  /* 0x00000005000b7c02 */ /* 0x010fe20008000f00 */
[----:B------:R-:W-:Y:S02]  /*5df0*/  IMAD.U32 R10, RZ, RZ, UR4 ;  /* 0x00000004ff0a7e24 */ /* 0x000fe4000f8e00ff */
[----:B------:R-:W-:Y:S07]  /*5e00*/  LEPC R20, `(.L_x_107) ;  /* 0x000000001014794e */ /* 0x000fee0000000000 */
[----:B--2---:R-:W-:Y:S05]  /*5e10*/  CALL.ABS.NOINC R2 ;  /* 0x0000000002007343 */ /* 0x004fea0003c00000 */
.L_x_107:
[----:B------:R-:W-:Y:S01]  /*5e20*/  ISETP.NE.U32.AND P4, PT, R90, RZ, PT ;  /* 0x000000ff5a00720c */ /* 0x000fe20003f85070 */
[----:B------:R-:W-:Y:S01]  /*5e30*/  ULOP3.LUT UR4, UR49, 0x1, URZ, 0x3c, !UPT ;  /* 0x0000000131047892 */ /* 0x000fe2000f8e3cff */
[----:B------:R-:W-:Y:S01]  /*5e40*/  ISETP.NE.U32.AND P1, PT, R86, RZ, PT ;  /* 0x000000ff5600720c */ /* 0x000fe20003f25070 */
[----:B------:R-:W-:Y:S01]  /*5e50*/  IMAD.U32 R0, RZ, RZ, UR54 ;  /* 0x00000036ff007e24 */ /* 0x000fe2000f8e00ff */
[----:B------:R-:W-:Y:S02]  /*5e60*/  ISETP.NE.AND.EX P4, PT, R91, RZ, PT, P4 ;  /* 0x000000ff5b00720c */ /* 0x000fe40003f85340 */
[----:B------:R-:W-:Y:S01]  /*5e70*/  PLOP3.LUT P0, PT, PT, PT, PT, 0x8, 0x80 ;  /* 0x000000000080781c */ /* 0x000fe20003f0e170 */
[----:B------:R-:W-:Y:S01]  /*5e80*/  IMAD.U32 R71, RZ, RZ, UR4 ;  /* 0x00000004ff477e24 */ /* 0x000fe2000f8e00ff */
[----:B------:R-:W-:Y:S02]  /*5e90*/  ISETP.NE.AND.EX P1, PT, R87, RZ, PT, P1 ;  /* 0x000000ff5700720c */ /* 0x000fe40003f25310 */
[----:B------:R-:W-:Y:S02]  /*5ea0*/  P2R R113, PR, RZ, 0x1 ;  /* 0x00000001ff717803 */ /* 0x000fe40000000000 */
[----:B------:R-:W-:Y:S05]  /*5eb0*/  LEA R0, R0, UR46, 0x3 ;  /* 0x0000002e00007c11 */ /* 0x000fea000f8e18ff */
[----:B------:R-:W-:Y:S05]  /*5ec0*/  @!P4 BRA `(.L_x_109) ;  /* 0x00000000002cc947 */ /* 0x000fea0003800000 */
[----:B------:R-:W-:Y:S01]  /*5ed0*/  ISETP.NE.U32.AND P0, PT, R88, RZ, PT ;  /* 0x000000ff5800720c */ /* 0x000fe20003f05070 */
[----:B------:R-:W-:Y:S03]  /*5ee0*/  IMAD.MOV.U32 R96, RZ, RZ, 0x1 ;  /* 0x00000001ff607424 */ /* 0x000fe600078e00ff */
[----:B------:R-:W-:Y:S11]  /*5ef0*/  ISETP.NE.AND.EX P0, PT, R89, RZ, PT, P0 ;  /* 0x000000ff5900720c */ /* 0x000ff60003f05300 */
[----:B------:R-:W-:Y:S02]  /*5f00*/  @!UPT UIADD3 URZ, UPT, UPT, URZ, URZ, URZ ;  /* 0x000000fffffff290 */ /* 0x000fe4000fffe0ff */
[----:B------:R-:W1:Y:S01]  /*5f10*/  @P0 LDC.64 R4, c[0x0][0x888] ;  /* 0x00022200ff040b82 */ /* 0x000e620000000a00 */
[----:B------:R-:W-:Y:S04]  /*5f20*/  @P0 IMAD R2, R90, UR36, RZ ;  /* 0x000000245a020c24 */ /* 0x000fe8000f8e02ff */
[----:B-1----:R-:W-:Y:S04]  /*5f30*/  @P0 IMAD.WIDE R4, R2, 0x4, R4 ;  /* 0x0000000402040825 */ /* 0x002fe800078e0204 */
[----:B------:R-:W-:Y:S01]  /*5f40*/  HFMA2 R2, -RZ, RZ, 0, 5.9604644775390625e-08 ;  /* 0x00000001ff027431 */ /* 0x000fe200000001ff */
[----:B-----5:R1:W5:Y:S04]  /*5f50*/  @P0 LDG.E R49, desc[UR44][R4.64] ;  /* 0x0000002c04310981 */ /* 0x020368000c1e1900 */
[----:B------:R-:W-:Y:S01]  /*5f60*/  @!P0 PRMT R96, R2, 0x7610, R96 ;  /* 0x0000761002608816 */ /* 0x000fe20000000060 */
[----:B-1----:R-:W2:Y:S06]  /*5f70*/  @!P0 LDC R49, c[0x0][0x880] ;  /* 0x00022000ff318b82 */ /* 0x002eac0000000800 */
.L_x_109:
[----:B------:R-:W-:Y:S05]  /*5f80*/  @!P1 BRA `(.L_x_110) ;  /* 0x0000000000209947 */ /* 0x000fea0003800000 */
[----:B------:R-:W-:Y:S04]  /*5f90*/  ISETP.NE.U32.AND P0, PT, R84, RZ, PT ;  /* 0x000000ff5400720c */ /* 0x000fe80003f05070 */
[----:B------:R-:W-:Y:S11]  /*5fa0*/  ISETP.NE.AND.EX P0, PT, R85, RZ, PT, P0 ;  /* 0x000000ff5500720c */ /* 0x000ff60003f05300 */
[----:B------:R-:W-:Y:S02]  /*5fb0*/  @!UPT UIADD3 URZ, UPT, UPT, URZ, URZ, URZ ;  /* 0x000000fffffff290 */ /* 0x000fe4000fffe0ff */
[----:B------:R-:W1:Y:S01]  /*5fc0*/  @P0 LDC.64 R4, c[0x0][0x8a8] ;  /* 0x00022a00ff040b82 */ /* 0x000e620000000a00 */
[----:B------:R-:W-:Y:S04]  /*5fd0*/  @P0 IMAD R2, R86, UR36, RZ ;  /* 0x0000002456020c24 */ /* 0x000fe8000f8e02ff */
[----:B-1----:R-:W-:Y:S05]  /*5fe0*/  @P0 IMAD.WIDE R4, R2, 0x4, R4 ;  /* 0x0000000402040825 */ /* 0x002fea00078e0204 */
[----:B-----5:R1:W5:Y:S02]  /*5ff0*/  @P0 LDG.E R47, desc[UR44][R4.64] ;  /* 0x0000002c042f0981 */ /* 0x020364000c1e1900 */
[----:B-1----:R-:W3:Y:S02]  /*6000*/  @!P0 LDC R47, c[0x0][0x8a0] ;  /* 0x00022800ff2f8b82 */ /* 0x002ee40000000800 */
.L_x_110:
[----:B------:R-:W-:Y:S01]  /*6010*/  UISETP.NE.AND UP0, UPT, UR51, URZ, UPT ;  /* 0x000000ff3300728c */ /* 0x000fe2000bf05270 */
[----:B------:R-:W-:Y:S08]  /*6020*/  ISETP.NE.AND P5, PT, R113, RZ, PT ;  /* 0x000000ff7100720c */ /* 0x000ff00003fa5270 */
[----:B------:R-:W-:Y:S05]  /*6030*/  BRA.U !UP0, `(.L_x_111) ;  /* 0x0000000108407547 */ /* 0x000fea000b800000 */
[----:B------:R-:W-:Y:S02]  /*6040*/  ISETP.NE.U32.AND P0, PT, R90, RZ, PT ;  /* 0x000000ff5a00720c */ /* 0x000fe40003f05070 */
[----:B------:R-:W-:Y:S02]  /*6050*/  PLOP3.LUT P1, PT, PT, PT, PT, 0x80, 0x8 ;  /* 0x000000000008781c */ /* 0x000fe40003f2f070 */
[----:B------:R-:W-:Y:S11]  /*6060*/  ISETP.NE.AND.EX P0, PT, R91, RZ, PT, P0 ;  /* 0x000000ff5b00720c */ /* 0x000ff60003f05300 */
[----:B------:R-:W-:Y:S02]  /*6070*/  @!UPT UIADD3 URZ, UPT, UPT, URZ, URZ, URZ ;  /* 0x000000fffffff290 */ /* 0x000fe4000fffe0ff */
[----:B------:R-:W-:Y:S01]  /*6080*/  @P0 LOP3.LUT P2, RZ, R96, 0xff, RZ, 0xc0, !PT ;  /* 0x000000ff60ff0812 */ /* 0x000fe2000784c0ff */
[----:B------:R-:W1:Y:S01]  /*6090*/  @P0 LDC.64 R2, c[0x0][0x888] ;  /* 0x00022200ff020b82 */ /* 0x000e620000000a00 */
[C---:B--2--5:R-:W-:Y:S02]  /*60a0*/  @!P0 FSETP.EQ.AND P5, PT, R49.reuse, RZ, PT ;  /* 0x000000ff3100820b */ /* 0x064fe40003fa2000 */
[----:B------:R-:W-:Y:S02]  /*60b0*/  @P0 PLOP3.LUT P1, PT, P2, PT, PT, 0x80, 0x8 ;  /* 0x000000000008081c */ /* 0x000fe4000172f070 */
[----:B------:R-:W-:Y:S02]  /*60c0*/  @P0 FSETP.NEU.AND P2, PT, R49, RZ, PT ;  /* 0x000000ff3100020b */ /* 0x000fe40003f4d000 */
[----:B-1----:R-:W-:Y:S02]  /*60d0*/  @P0 ISETP.NE.U32.AND P3, PT, R2, RZ, PT ;  /* 0x000000ff0200020c */ /* 0x002fe40003f65070 */
[----:B------:R-:W-:Y:S02]  /*60e0*/  @P0 SEL R2, RZ, 0xffffffff, P2 ;  /* 0xffffffffff020807 */ /* 0x000fe40001000000 */
[----:B------:R-:W-:Y:S05]  /*60f0*/  @P0 ISETP.NE.AND.EX P3, PT, R3, RZ, PT, P3 ;  /* 0x000000ff0300020c */ /* 0x000fea0003f65330 */
[----:B------:R-:W-:Y:S04]  /*6100*/  @!P1 SEL R2, RZ, 0xffffffff, P3 ;  /* 0xffffffffff029807 */ /* 0x000fe80001800000 */
[----:B------:R-:W-:Y:S04]  /*6110*/  @P0 LOP3.LUT R2, R2, 0x1, RZ, 0xc0, !PT ;  /* 0x0000000102020812 */ /* 0x000fe800078ec0ff */
[----:B------:R-:W-:Y:S04]  /*6120*/  @P0 ISETP.EQ.U32.AND P5, PT, R2, 0x1, PT ;  /* 0x000000010200080c */ /* 0x000fe80003fa2070 */
[----:B------:R-:W-:Y:S09]  /*6130*/  P2R R113, PR, RZ, 0x20 ;  /* 0x00000020ff717803 */ /* 0x000ff20000000000 */
.L_x_111:
[----:B------:R-:W-:Y:S01]  /*6140*/  @!P5 SHF.L.U32 R2, R71, 0x1f, RZ ;  /* 0x0000001f4702d819 */ /* 0x000fe200000006ff */
[----:B------:R-:W-:Y:S01]  /*6150*/  IMAD.U32 R68, RZ, RZ, UR54 ;  /* 0x00000036ff447e24 */ /* 0x000fe2000f8e00ff */
[----:B------:R-:W-:Y:S01]  /*6160*/  LEA R110, R45, UR46, 0x3 ;  /* 0x0000002e2d6e7c11 */ /* 0x000fe2000f8e18ff */
[----:B------:R-:W-:Y:S01]  /*6170*/  IMAD.SHL.U32 R115, R102, 0x10, RZ ;  /* 0x0000001066737824 */ /* 0x000fe200078e00ff */
[----:B------:R1:W4:Y:S01]  /*6180*/  @!P5 SYNCS.PHASECHK.TRANS64.TRYWAIT P1, [R0+URZ+0xa0], R2 ;  /* 0x0000a0020000d5a7 */ /* 0x00032200080211ff */
[----:B------:R-:W-:Y:S01]  /*6190*/  ISETP.NE.U32.AND P3, PT, RZ, UR38, PT ;  /* 0x00000026ff007c0c */ /* 0x000fe2000bf65070 */
[----:B------:R-:W-:Y:S01]  /*61a0*/  IMAD.SHL.U32 R68, R68, 0x2000, RZ ;  /* 0x0000200044447824 */ /* 0x000fe200078e00ff */
[----:B--2--5:R-:W-:Y:S01]  /*61b0*/  FSETP.NEU.AND P2, PT, R49, RZ, PT ;  /* 0x000000ff3100720b */ /* 0x024fe20003f4d000 */
[----:B------:R-:W-:Y:S01]  /*61c0*/  IMAD.SHL.U32 R114, R101, 0x10, RZ ;  /* 0x0000001065727824 */ /* 0x000fe200078e00ff */
[----:B------:R-:W-:Y:S01]  /*61d0*/  ISETP.NE.AND.EX P3, PT, RZ, UR39, PT, P3 ;  /* 0x00000027ff007c0c */ /* 0x000fe2000bf65330 */
[----:B------:R-:W-:Y:S01]  /*61e0*/  IMAD.IADD R63, R107, 0x1, R68 ;  /* 0x000000016b3f7824 */ /* 0x000fe200078e0244 */
[----:B------:R-:W-:Y:S01]  /*61f0*/  SEL R3, RZ, 0xffffffff, P2 ;  /* 0xffffffffff037807 */ /* 0x000fe20001000000 */
[----:B------:R-:W-:Y:S01]  /*6200*/  BSSY B1, `(.L_x_112) ;  /* 0x0000033000017945 */ /* 0x000fe20003800000 */
[----:B------:R-:W-:Y:S01]  /*6210*/  SEL R4, RZ, 0xffffffff, P3 ;  /* 0xffffffffff047807 */ /* 0x000fe20001800000 */
[----:B------:R-:W-:Y:S01]  /*6220*/  IMAD.IADD R62, R63, 0x1, R115 ;  /* 0x000000013f3e7824 */ /* 0x000fe200078e0273 */
[----:B------:R-:W-:Y:S01]  /*6230*/  LOP3.LUT P3, R111, R96, 0xff, RZ, 0xc0, !PT ;  /* 0x000000ff606f7812 */ /* 0x000fe2000786c0ff */
[----:B------:R-:W-:Y:S01]  /*6240*/  IMAD.MOV.U32 R70, RZ, RZ, 0x1 ;  /* 0x00000001ff467424 */ /* 0x000fe200078e00ff */
[----:B------:R-:W-:Y:S01]  /*6250*/  CS2R R82, SRZ ;  /* 0x0000000000527805 */ /* 0x000fe2000001ff00 */
[----:B------:R-:W-:Y:S01]  /*6260*/  IMAD R48, R45, 0x40, R46 ;  /* 0x000000402d307824 */ /* 0x000fe200078e022e */
[----:B------:R-:W-:Y:S01]  /*6270*/  @P4 SEL R3, R4, R3, !P3 ;  /* 0x0000000304034207 */ /* 0x000fe20005800000 */
[----:B------:R-:W-:Y:S01]  /*6280*/  IMAD.U32 R69, RZ, RZ, UR54 ;  /* 0x00000036ff457e24 */ /* 0x000fe2000f8e00ff */
[----:B------:R-:W-:Y:S02]  /*6290*/  CS2R R80, SRZ ;  /* 0x0000000000507805 */ /* 0x000fe4000001ff00 */
[----:B------:R-:W-:Y:S02]  /*62a0*/  CS2R R74, SRZ ;  /* 0x00000000004a7805 */ /* 0x000fe4000001ff00 */
[----:B------:R-:W-:Y:S02]  /*62b0*/  LOP3.LUT R3, R3, 0x1, RZ, 0xc0, !PT ;  /* 0x0000000103037812 */ /* 0x000fe400078ec0ff */
[----:B------:R-:W-:Y:S02]  /*62c0*/  CS2R R72, SRZ ;  /* 0x0000000000487805 */ /* 0x000fe4000001ff00 */
[----:B------:R-:W-:Y:S02]  /*62d0*/  CS2R R66, SRZ ;  /* 0x0000000000427805 */ /* 0x000fe4000001ff00 */
[----:B------:R-:W-:Y:S02]  /*62e0*/  CS2R R64, SRZ ;  /* 0x0000000000407805 */ /* 0x000fe4000001ff00 */
[----:B------:R-:W-:Y:S02]  /*62f0*/  ISETP.NE.U32.AND P2, PT, R3, 0x1, PT ;  /* 0x000000010300780c */ /* 0x000fe40003f45070 */
[----:B------:R-:W-:Y:S02]  /*6300*/  CS2R R58, SRZ ;  /* 0x00000000003a7805 */ /* 0x000fe4000001ff00 */
[----:B-1----:R-:W-:Y:S02]  /*6310*/  SHF.L.U32 R2, R105, 0x1f, RZ ;  /* 0x0000001f69027819 */ /* 0x002fe400000006ff */
[----:B------:R-:W-:Y:S02]  /*6320*/  CS2R R56, SRZ ;  /* 0x0000000000387805 */ /* 0x000fe4000001ff00 */
[----:B------:R-:W-:Y:S01]  /*6330*/  P2R R76, PR, RZ, 0x4 ;  /* 0x00000004ff4c7803 */ /* 0x000fe20000000000 */
[----:B------:R-:W-:Y:S01]  /*6340*/  IMAD.IADD R61, R63, 0x1, R114 ;  /* 0x000000013f3d7824 */ /* 0x000fe200078e0272 */
[----:B------:R1:W2:Y:S01]  /*6350*/  SYNCS.PHASECHK.TRANS64.TRYWAIT P0, [R110+URZ+0x100], R2 ;  /* 0x000100026e0075a7 */ /* 0x0002a200080011ff */
[----:B------:R-:W-:Y:S01]  /*6360*/  IMAD.IADD R60, R106, 0x1, R62 ;  /* 0x000000016a3c7824 */ /* 0x000fe200078e023e */
[----:B----4-:R-:W-:Y:S01]  /*6370*/  @!P5 SEL R70, RZ, 0x1, !P1 ;  /* 0x00000001ff46d807 */ /* 0x010fe20004800000 */
[----:B-1----:R-:W-:Y:S06]  /*6380*/  @P5 BRA `(.L_x_113) ;  /* 0x0000000000685947 */ /* 0x002fec0003800000 */
[----:B------:R-:W-:Y:S01]  /*6390*/  ISETP.NE.AND P1, PT, R70, RZ, PT ;  /* 0x000000ff4600720c */ /* 0x000fe20003f25270 */
[----:B------:R-:W-:Y:S01]  /*63a0*/  BSSY B0, `(.L_x_114) ;  /* 0x000000d000007945 */ /* 0x000fe20003800000 */
[----:B------:R-:W-:Y:S02]  /*63b0*/  CS2R R58, SRZ ;  /* 0x00000000003a7805 */ /* 0x000fe4000001ff00 */
[----:B------:R-:W-:Y:S02]  /*63c0*/  CS2R R56, SRZ ;  /* 0x0000000000387805 */ /* 0x000fe4000001ff00 */
[----:B------:R-:W-:Y:S02]  /*63d0*/  CS2R R66, SRZ ;  /* 0x0000000000427805 */ /* 0x000fe4000001ff00 */
[----:B------:R-:W-:Y:S02]  /*63e0*/  CS2R R64, SRZ ;  /* 0x0000000000407805 */ /* 0x000fe4000001ff00 */
[----:B------:R-:W-:Y:S02]  /*63f0*/  CS2R R74, SRZ ;  /* 0x00000000004a7805 */ /* 0x000fe4000001ff00 */
[----:B------:R-:W-:Y:S02]  /*6400*/  CS2R R72, SRZ ;  /* 0x0000000000487805 */ /* 0x000fe4000001ff00 */
[----:B------:R-:W-:Y:S02]  /*6410*/  CS2R R82, SRZ ;  /* 0x0000000000527805 */ /* 0x000fe4000001ff00 */
[----:B------:R-:W-:Y:S01]  /*6420*/  CS2R R80, SRZ ;  /* 0x0000000000507805 */ /* 0x000fe2000001ff00 */
[----:B------:R-:W-:Y:S06]  /*6430*/  @P1 BRA `(.L_x_115) ;  /* 0x00000000000c1947 */ /* 0x000fec0003800000 */
[----:B------:R-:W-:Y:S04]  /*6440*/  SHF.L.U32 R3, R71, 0x1f, RZ ;  /* 0x0000001f47037819 */ /* 0x000fe800000006ff */
[----:B------:R-:W1:Y:S02]  /*6450*/  SYNCS.PHASECHK.TRANS64.TRYWAIT P1, [R0+URZ+0xa0], R3 ;  /* 0x0000a003000075a7 */ /* 0x000e6400080211ff */
[----:B-1----:R-:W-:Y:S05]  /*6460*/  @!P1 BRA `(.L_x_116) ;  /* 0x0000002800249947 */ /* 0x002fea0003800000 */
.L_x_115:
[----:B------:R-:W-:Y:S05]  /*6470*/  BSYNC B0 ;  /* 0x0000000000007941 */ /* 0x000fea0003800000 */
.L_x_114:
[----:B------:R-:W-:Y:S01]  /*6480*/  ISETP.NE.AND P1, PT, R76, RZ, PT ;  /* 0x000000ff4c00720c */ /* 0x000fe20003f25270 */
[----:B------:R-:W-:Y:S04]  /*6490*/  UIADD3 UR5, UPT, UPT, UR54, 0x1, URZ ;  /* 0x0000000136057890 */ /* 0x000fe8000fffe0ff */
[----:B------:R-:W-:Y:S04]  /*64a0*/  UISETP.NE.AND UP0, UPT, UR5, 0x3, UPT ;  /* 0x000000030500788c */ /* 0x000fe8000bf05270 */
[----:B------:R-:W-:Y:S02]  /*64b0*/  USEL UR4, URZ, 0x1, UP0 ;  /* 0x00000001ff047887 */ /* 0x000fe40008000000 */
[----:B------:R-:W-:Y:S02]  /*64c0*/  USEL UR5, UR5, URZ, UP0 ;  /* 0x000000ff05057287 */ /* 0x000fe40008000000 */
[----:B------:R4:W1:Y:S02]  /*64d0*/  @P1 LDS.128 R56, [R63] ;  /* 0x000000003f381984 */ /* 0x0008640000000c00 */
[----:B------:R-:W-:Y:S02]  /*64e0*/  LOP3.LUT R71, R71, UR4, RZ, 0x3c, !PT ;  /* 0x0000000447477c12 */ /* 0x000fe4000f8e3cff */
[----:B------:R4:W1:Y:S01]  /*64f0*/  @P1 LDS.128 R64, [R62+0x10] ;  /* 0x000010003e401984 */ /* 0x0008620000000c00 */
[----:B------:R-:W-:Y:S03]  /*6500*/  IMAD.U32 R69, RZ, RZ, UR5 ;  /* 0x00000005ff457e24 */ /* 0x000fe6000f8e00ff */
[----:B------:R4:W1:Y:S04]  /*6510*/  @P1 LDS.128 R72, [R61+0x20] ;  /* 0x000020003d481984 */ /* 0x0008680000000c00 */
[----:B------:R4:W1:Y:S02]  /*6520*/  @P1 LDS.128 R80, [R60+0x10] ;  /* 0x000010003c501984 */ /* 0x0008640000000c00 */
.L_x_113:
[----:B------:R-:W-:Y:S05]  /*6530*/  BSYNC B1 ;  /* 0x0000000000017941 */ /* 0x000fea0003800000 */
.L_x_112:
[----:B-1----:R-:W-:Y:S04]  /*6540*/  SHF.R.U32.HI R0, RZ, 0x15, R48 ;  /* 0x00000015ff007819 */ /* 0x002fe80000011630 */
[----:B------:R-:W-:Y:S01]  /*6550*/  LOP3.LUT P1, RZ, R0, 0x3, R100, 0x48, !PT ;  /* 0x0000000300ff7812 */ /* 0x000fe20007824864 */
[----:B------:R-:W-:Y:S01]  /*6560*/  @!UPT UIADD3 URZ, UPT, UPT, URZ, URZ, URZ ;  /* 0x000000fffffff290 */ /* 0x000fe2000fffe0ff */
[----:B--2---:R-:W-:Y:S11]  /*6570*/  @P0 BRA `(.L_x_117) ;  /* 0x0000000000080947 */ /* 0x004ff60003800000 */
[----:B------:R-:W1:Y:S02]  /*6580*/  SYNCS.PHASECHK.TRANS64.TRYWAIT P0, [R110+URZ+0x100], R2 ;  /* 0x000100026e0075a7 */ /* 0x000e6400080011ff */
[----:B-1----:R-:W-:Y:S05]  /*6590*/  @!P0 BRA `(.L_x_118) ;  /* 0x0000002400ec8947 */ /* 0x002fea0003800000 */
.L_x_117:
[----:B------:R-:W-:Y:S05]  /*65a0*/  @!P1 BRA `(.L_x_119) ;  /* 0x0000000000409947 */ /* 0x000fea0003800000 */
[----:B------:R-:W2:Y:S01]  /*65b0*/  LDCU.64 UR8, c[0x4][0x70] ;  /* 0x01000e00ff0877ac */ /* 0x000ea20008000a00 */
[----:B------:R-:W-:Y:S01]  /*65c0*/  MOV R3, 0x0 ;  /* 0x0000000000037802 */ /* 0x000fe20000000f00 */
[----:B------:R-:W-:Y:S02]  /*65d0*/  HFMA2 R12, -RZ, RZ, 0, 5.9604644775390625e-08 ;  /* 0x00000001ff0c7431 */ /* 0x000fe400000001ff */
[----:B------:R-:W-:Y:S02]  /*65e0*/  IMAD.MOV.U32 R8, RZ, RZ, 0x192 ;  /* 0x00000192ff087424 */ /* 0x000fe400078e00ff */
[----:B------:R-:W-:Y:S01]  /*65f0*/  IMAD.MOV.U32 R13, RZ, RZ, RZ ;  /* 0x000000ffff0d7224 */ /* 0x000fe200078e00ff */
[----:B------:R-:W5:Y:S01]  /*6600*/  LDCU.64 UR6, c[0x4][0x78] ;  /* 0x01000f00ff0677ac */ /* 0x000f620008000a00 */
[----:B-1----:R-:W1:Y:S01]  /*6610*/  LDC.64 R2, c[0x4][R3] ;  /* 0x0100000003027b82 */ /* 0x002e620000000a00 */
[----:B------:R-:W3:Y:S01]  /*6620*/  LDCU.64 UR4, c[0x4][0x10] ;  /* 0x01000200ff0477ac */ /* 0x000ee20008000a00 */
[----:B--2---:R-:W-:Y:S01]  /*6630*/  MOV R5, UR9 ;  /* 0x0000000900057c02 */ /* 0x004fe20008000f00 */
[----:B------:R-:W-:Y:S01]  /*6640*/  IMAD.U32 R4, RZ, RZ, UR8 ;  /* 0x00000008ff047e24 */ /* 0x000fe2000f8e00ff */
[----:B-----5:R-:W-:Y:S01]  /*6650*/  MOV R7, UR7 ;  /* 0x0000000700077c02 */ /* 0x020fe20008000f00 */
[----:B------:R-:W-:Y:S01]  /*6660*/  IMAD.U32 R6, RZ, RZ, UR6 ;  /* 0x00000006ff067e24 */ /* 0x000fe2000f8e00ff */
[----:B---3--:R-:W-:Y:S01]  /*6670*/  MOV R11, UR5 ;  /* 0x00000005000b7c02 */ /* 0x008fe20008000f00 */
[----:B------:R-:W-:Y:S02]  /*6680*/  IMAD.U32 R10, RZ, RZ, UR4 ;  /* 0x00000004ff0a7e24 */ /* 0x000fe4000f8e00ff */
[----:B------:R-:W-:Y:S07]  /*6690*/  LEPC R20, `(.L_x_119) ;  /* 0x000000001014794e */ /* 0x000fee0000000000 */
[----:B-1--4-:R-:W-:Y:S05]  /*66a0*/  CALL.ABS.NOINC R2 ;  /* 0x0000000002007343 */ /* 0x012fea0003c00000 */
.L_x_119:
[----:B------:R-:W-:Y:S05]  /*66b0*/  WARPSYNC.ALL ;  /* 0x0000000000007948 */ /* 0x000fea0003800000 */
[----:B------:R-:W-:Y:S01]  /*66c0*/  R2UR UR4, R48 ;  /* 0x00000000300472ca */ /* 0x000fe200000e0000 */
[--C-:B------:R-:W-:Y:S01]  /*66d0*/  HADD2.F32 R50, -RZ, R56.reuse.H0_H0 ;  /* 0x20000038ff327230 */ /* 0x100fe20000004100 */
[----:B------:R-:W-:Y:S01]  /*66e0*/  ISETP.NE.AND P0, PT, R108, RZ, PT ;  /* 0x000000ff6c00720c */ /* 0x000fe20003f05270 */
[----:B------:R-:W-:Y:S01]  /*66f0*/  HADD2.F32 R51, -RZ, R56.H1_H1 ;  /* 0x30000038ff337230 */ /* 0x000fe20000004100 */
[----:B------:R-:W-:Y:S01]  /*6700*/  BSSY.RECONVERGENT B0, `(.L_x_120) ;  /* 0x0000083000007945 */ /* 0x000fe20003800200 */
[--C-:B------:R-:W-:Y:S08]  /*6710*/  HADD2.F32 R52, -RZ, R57.reuse.H0_H0 ;  /* 0x20000039ff347230 */ /* 0x100ff00000004100 */
[----:B------:R-:W3:Y:S02]  /*6720*/  LDTM.x32 R4, tmem[UR4] ;  /* 0x00000004000479ee */ /* 0x000ee400082c0000 */
[C---:B---3--:R-:W-:Y:S01]  /*6730*/  FMUL R0, R47.reuse, R4 ;  /* 0x000000042f007220 */ /* 0x048fe20000400000 */
[C---:B-1----:R-:W-:Y:S01]  /*6740*/  FMUL R2, R47.reuse, R5 ;  /* 0x000000052f027220 */ /* 0x042fe20000400000 */
[C---:B------:R-:W-:Y:S01]  /*6750*/  FMUL R4, R47.reuse, R8 ;  /* 0x000000082f047220 */ /* 0x040fe20000400000 */
[----:B------:R-:W-:Y:S01]  /*6760*/  FMUL R3, R47, R6 ;  /* 0x000000062f037220 */ /* 0x000fe20000400000 */
[C---:B------:R-:W-:Y:S01]  /*6770*/  FFMA R0, R49.reuse, R50, R0 ;  /* 0x0000003231007223 */ /* 0x040fe20000000000 */
[----:B------:R-:W-:Y:S01]  /*6780*/  FFMA R2, R49, R51, R2 ;  /* 0x0000003331027223 */ /* 0x000fe20000000002 */
[C---:B------:R-:W-:Y:S01]  /*6790*/  FMUL R5, R47.reuse, R9 ;  /* 0x000000092f057220 */ /* 0x040fe20000400000 */
        /* <DEDUP_REMOVED lines=16> */
[----:B------:R-:W-:Y:S02]  /*68a0*/  HADD2.F32 R32, -RZ, R57.H1_H1 ;  /* 0x30000039ff207230 */ /* 0x000fe40000004100 */
[C---:B------:R-:W-:Y:S01]  /*68b0*/  FMUL R26, R47.reuse, R30 ;  /* 0x0000001e2f1a7220 */ /* 0x040fe20000400000 */
[----:B------:R-:W-:Y:S01]  /*68c0*/  FMUL R29, R47, R33 ;  /* 0x000000212f1d7220 */ /* 0x000fe20000400000 */
[--C-:B------:R-:W-:Y:S02]  /*68d0*/  HADD2.F32 R33, -RZ, R58.reuse.H0_H0 ;  /* 0x2000003aff217230 */ /* 0x100fe40000004100 */
[----:B------:R-:W-:Y:S01]  /*68e0*/  FFMA R3, R49, R52, R3 ;  /* 0x0000003431037223 */ /* 0x000fe20000000003 */
[C---:B------:R-:W-:Y:S01]  /*68f0*/  FMUL R7, R47.reuse, R7 ;  /* 0x000000072f077220 */ /* 0x040fe20000400000 */
[----:B------:R-:W-:Y:S01]  /*6900*/  FMUL R30, R47, R34 ;  /* 0x000000222f1e7220 */ /* 0x000fe20000400000 */
[----:B------:R-:W-:Y:S01]  /*6910*/  HADD2.F32 R34, -RZ, R58.H1_H1 ;  /* 0x3000003aff227230 */ /* 0x000fe20000004100 */
[----:B------:R-:W-:Y:S01]  /*6920*/  F2FP.RELU.F16.F32.PACK_AB R52, R2, R0 ;  /* 0x000000000234723e */ /* 0x000fe200000008ff */
[--C-:B------:R-:W-:Y:S02]  /*6930*/  HADD2.F32 R0, -RZ, R59.reuse.H0_H0 ;  /* 0x2000003bff007230 */ /* 0x100fe40000004100 */
[C---:B------:R-:W-:Y:S01]  /*6940*/  FFMA R7, R49.reuse, R32, R7 ;  /* 0x0000002031077223 */ /* 0x040fe20000000007 */
[----:B------:R-:W-:Y:S02]  /*6950*/  HADD2.F32 R2, -RZ, R59.H1_H1 ;  /* 0x3000003bff027230 */ /* 0x000fe40000004100 */
[C---:B------:R-:W-:Y:S01]  /*6960*/  FFMA R4, R49.reuse, R33, R4 ;  /* 0x0000002131047223 */ /* 0x040fe20000000004 */
[C---:B------:R-:W-:Y:S01]  /*6970*/  FFMA R5, R49.reuse, R34, R5 ;  /* 0x0000002231057223 */ /* 0x040fe20000000005 */
[----:B------:R-:W-:Y:S01]  /*6980*/  FFMA R6, R49, R0, R6 ;  /* 0x0000000031067223 */ /* 0x000fe20000000006 */
[--C-:B------:R-:W-:Y:S02]  /*6990*/  HADD2.F32 R0, -RZ, R64.reuse.H0_H0 ;  /* 0x20000040ff007230 */ /* 0x100fe40000004100 */
[----:B------:R-:W-:Y:S01]  /*69a0*/  FMUL R11, R47, R11 ;  /* 0x0000000b2f0b7220 */ /* 0x000fe20000400000 */
[----:B------:R-:W-:Y:S01]  /*69b0*/  F2FP.RELU.F16.F32.PACK_AB R53, R7, R3 ;  /* 0x000000030735723e */ /* 0x000fe200000008ff */
[--C-:B------:R-:W-:Y:S02]  /*69c0*/  HADD2.F32 R3, -RZ, R65.reuse.H0_H0 ;  /* 0x20000041ff037230 */ /* 0x100fe40000004100 */
[----:B------:R-:W-:Y:S01]  /*69d0*/  FMUL R15, R47, R15 ;  /* 0x0000000f2f0f7220 */ /* 0x000fe20000400000 */
[C---:B------:R-:W-:Y:S01]  /*69e0*/  FFMA R11, R49.reuse, R2, R11 ;  /* 0x00000002310b7223 */ /* 0x040fe2000000000b */
[----:B------:R-:W-:Y:S02]  /*69f0*/  HADD2.F32 R2, -RZ, R64.H1_H1 ;  /* 0x30000040ff027230 */ /* 0x000fe40000004100 */
[----:B------:R-:W-:Y:S01]  /*6a00*/  FFMA R8, R49, R0, R8 ;  /* 0x0000000031087223 */ /* 0x000fe20000000008 */
[----:B------:R-:W-:Y:S02]  /*6a10*/  HADD2.F32 R0, -RZ, R65.H1_H1 ;  /* 0x30000041ff007230 */ /* 0x000fe40000004100 */
[C---:B------:R-:W-:Y:S01]  /*6a20*/  FMUL R19, R47.reuse, R19 ;  /* 0x000000132f137220 */ /* 0x040fe20000400000 */
[----:B------:R-:W-:Y:S01]  /*6a30*/  FMUL R23, R47, R23 ;  /* 0x000000172f177220 */ /* 0x000fe20000400000 */
[C---:B------:R-:W-:Y:S01]  /*6a40*/  FFMA R9, R49.reuse, R2, R9 ;  /* 0x0000000231097223 */ /* 0x040fe20000000009 */
[C---:B------:R-:W-:Y:S01]  /*6a50*/  FFMA R10, R49.reuse, R3, R10 ;  /* 0x00000003310a7223 */ /* 0x040fe2000000000a */
[----:B------:R-:W-:Y:S01]  /*6a60*/  FFMA R15, R49, R0, R15 ;  /* 0x00000000310f7223 */ /* 0x000fe2000000000f */
[--C-:B------:R-:W-:Y:S02]  /*6a70*/  HADD2.F32 R2, -RZ, R66.reuse.H0_H0 ;  /* 0x20000042ff027230 */ /* 0x100fe40000004100 */
[----:B------:R-:W-:Y:S01]  /*6a80*/  FMUL R27, R47, R27 ;  /* 0x0000001b2f1b7220 */ /* 0x000fe20000400000 */
[----:B------:R-:W-:Y:S01]  /*6a90*/  HADD2.F32 R0, -RZ, R66.H1_H1 ;  /* 0x30000042ff007230 */ /* 0x000fe20000004100 */
[----:B------:R-:W-:Y:S01]  /*6aa0*/  F2FP.RELU.F16.F32.PACK_AB R54, R5, R4 ;  /* 0x000000040536723e */ /* 0x000fe200000008ff */
[--C-:B------:R-:W-:Y:S02]  /*6ab0*/  HADD2.F32 R3, -RZ, R67.reuse.H0_H0 ;  /* 0x20000043ff037230 */ /* 0x100fe40000004100 */
[C---:B------:R-:W-:Y:S01]  /*6ac0*/  FFMA R12, R49.reuse, R2, R12 ;  /* 0x00000002310c7223 */ /* 0x040fe2000000000c */
[--C-:B------:R-:W-:Y:S02]  /*6ad0*/  HADD2.F32 R2, -RZ, R72.reuse.H0_H0 ;  /* 0x20000048ff027230 */ /* 0x100fe40000004100 */
[C---:B------:R-:W-:Y:S01]  /*6ae0*/  FFMA R13, R49.reuse, R0, R13 ;  /* 0x00000000310d7223 */ /* 0x040fe2000000000d */
[----:B------:R-:W-:Y:S02]  /*6af0*/  HADD2.F32 R0, -RZ, R67.H1_H1 ;  /* 0x30000043ff007230 */ /* 0x000fe40000004100 */
[----:B------:R-:W-:Y:S01]  /*6b00*/  FFMA R14, R49, R3, R14 ;  /* 0x00000003310e7223 */ /* 0x000fe2000000000e */
[----:B------:R-:W-:Y:S01]  /*6b10*/  HADD2.F32 R3, -RZ, R72.H1_H1 ;  /* 0x30000048ff037230 */ /* 0x000fe20000004100 */
[----:B------:R-:W-:Y:S01]  /*6b20*/  F2FP.RELU.F16.F32.PACK_AB R55, R11, R6 ;  /* 0x000000060b37723e */ /* 0x000fe200000008ff */
[----:B------:R-:W-:Y:S01]  /*6b30*/  FMUL R31, R47, R31 ;  /* 0x0000001f2f1f7220 */ /* 0x000fe20000400000 */
[C---:B------:R-:W-:Y:S01]  /*6b40*/  FFMA R19, R49.reuse, R0, R19 ;  /* 0x0000000031137223 */ /* 0x040fe20000000013 */
[--C-:B------:R-:W-:Y:S02]  /*6b50*/  HADD2.F32 R0, -RZ, R73.reuse.H0_H0 ;  /* 0x20000049ff007230 */ /* 0x100fe40000004100 */
[C---:B------:R-:W-:Y:S01]  /*6b60*/  FFMA R16, R49.reuse, R2, R16 ;  /* 0x0000000231107223 */ /* 0x040fe20000000010 */
[----:B------:R1:W-:Y:S01]  /*6b70*/  STS.128 [R63], R52 ;  /* 0x000000343f007388 */ /* 0x0003e20000000c00 */
[C---:B------:R-:W-:Y:S01]  /*6b80*/  FFMA R17, R49.reuse, R3, R17 ;  /* 0x0000000331117223 */ /* 0x040fe20000000011 */
[----:B------:R-:W-:Y:S02]  /*6b90*/  HADD2.F32 R2, -RZ, R73.H1_H1 ;  /* 0x30000049ff027230 */ /* 0x000fe40000004100 */
[----:B------:R-:W-:Y:S01]  /*6ba0*/  FFMA R18, R49, R0, R18 ;  /* 0x0000000031127223 */ /* 0x000fe20000000012 */
[--C-:B------:R-:W-:Y:S01]  /*6bb0*/  HADD2.F32 R0, -RZ, R74.reuse.H0_H0 ;  /* 0x2000004aff007230 */ /* 0x100fe20000004100 */
[----:B------:R-:W-:Y:S01]  /*6bc0*/  F2FP.RELU.F16.F32.PACK_AB R8, R9, R8 ;  /* 0x000000080908723e */ /* 0x000fe200000008ff */
[--C-:B------:R-:W-:Y:S02]  /*6bd0*/  HADD2.F32 R3, -RZ, R75.reuse.H0_H0 ;  /* 0x2000004bff037230 */ /* 0x100fe40000004100 */
[C---:B------:R-:W-:Y:S01]  /*6be0*/  FFMA R23, R49.reuse, R2, R23 ;  /* 0x0000000231177223 */ /* 0x040fe20000000017 */
[----:B------:R-:W-:Y:S02]  /*6bf0*/  HADD2.F32 R2, -RZ, R74.H1_H1 ;  /* 0x3000004aff027230 */ /* 0x000fe40000004100 */
[----:B------:R-:W-:Y:S01]  /*6c00*/  FFMA R20, R49, R0, R20 ;  /* 0x0000000031147223 */ /* 0x000fe20000000014 */
[----:B------:R-:W-:Y:S01]  /*6c10*/  HADD2.F32 R0, -RZ, R75.H1_H1 ;  /* 0x3000004bff007230 */ /* 0x000fe20000004100 */
[----:B------:R-:W-:Y:S01]  /*6c20*/  F2FP.RELU.F16.F32.PACK_AB R9, R15, R10 ;  /* 0x0000000a0f09723e */ /* 0x000fe200000008ff */
[----:B------:R-:W-:Y:S02]  /*6c30*/  HADD2.F32 R4, -RZ, R83.H0_H0 ;  /* 0x20000053ff047230 */ /* 0x000fe40000004100 */
[C---:B------:R-:W-:Y:S01]  /*6c40*/  FFMA R21, R49.reuse, R2, R21 ;  /* 0x0000000231157223 */ /* 0x040fe20000000015 */
[C---:B------:R-:W-:Y:S01]  /*6c50*/  FFMA R22, R49.reuse, R3, R22 ;  /* 0x0000000331167223 */ /* 0x040fe20000000016 */
[----:B------:R-:W-:Y:S01]  /*6c60*/  FFMA R27, R49, R0, R27 ;  /* 0x00000000311b7223 */ /* 0x000fe2000000001b */
[--C-:B------:R-:W-:Y:S01]  /*6c70*/  HADD2.F32 R2, -RZ, R80.reuse.H0_H0 ;  /* 0x20000050ff027230 */ /* 0x100fe20000004100 */
[----:B------:R-:W-:Y:S01]  /*6c80*/  F2FP.RELU.F16.F32.PACK_AB R10, R13, R12 ;  /* 0x0000000c0d0a723e */ /* 0x000fe200000008ff */
[----:B------:R-:W-:Y:S01]  /*6c90*/  HADD2.F32 R0, -RZ, R80.H1_H1 ;  /* 0x30000050ff007230 */ /* 0x000fe20000004100 */
[----:B------:R-:W-:Y:S01]  /*6ca0*/  F2FP.RELU.F16.F32.PACK_AB R11, R19, R14 ;  /* 0x0000000e130b723e */ /* 0x000fe200000008ff */
[--C-:B------:R-:W-:Y:S02]  /*6cb0*/  HADD2.F32 R3, -RZ, R81.reuse.H0_H0 ;  /* 0x20000051ff037230 */ /* 0x100fe40000004100 */
[C---:B------:R-:W-:Y:S01]  /*6cc0*/  FFMA R24, R49.reuse, R2, R24 ;  /* 0x0000000231187223 */ /* 0x040fe20000000018 */
[--C-:B------:R-:W-:Y:S02]  /*6cd0*/  HADD2.F32 R2, -RZ, R82.reuse.H0_H0 ;  /* 0x20000052ff027230 */ /* 0x100fe40000004100 */
[C---:B------:R-:W-:Y:S01]  /*6ce0*/  FFMA R25, R49.reuse, R0, R25 ;  /* 0x0000000031197223 */ /* 0x040fe20000000019 */
[----:B------:R1:W-:Y:S01]  /*6cf0*/  STS.128 [R62+0x10], R8 ;  /* 0x000010083e007388 */ /* 0x0003e20000000c00 */
[----:B------:R-:W-:Y:S02]  /*6d00*/  HADD2.F32 R0, -RZ, R81.H1_H1 ;  /* 0x30000051ff007230 */ /* 0x000fe40000004100 */
[----:B------:R-:W-:Y:S01]  /*6d10*/  FFMA R26, R49, R3, R26 ;  /* 0x00000003311a7223 */ /* 0x000fe2000000001a */
[----:B------:R-:W-:Y:S01]  /*6d20*/  HADD2.F32 R3, -RZ, R82.H1_H1 ;  /* 0x30000052ff037230 */ /* 0x000fe20000004100 */
[----:B------:R-:W-:Y:S01]  /*6d30*/  F2FP.RELU.F16.F32.PACK_AB R16, R17, R16 ;  /* 0x000000101110723e */ /* 0x000fe200000008ff */
[----:B------:R-:W-:Y:S01]  /*6d40*/  HADD2.F32 R5, -RZ, R83.H1_H1 ;  /* 0x30000053ff057230 */ /* 0x000fe20000004100 */
[----:B------:R-:W-:Y:S01]  /*6d50*/  F2FP.RELU.F16.F32.PACK_AB R17, R23, R18 ;  /* 0x000000121711723e */ /* 0x000fe200000008ff */
[----:B------:R-:W-:Y:S01]  /*6d60*/  FFMA R31, R49, R0, R31 ;  /* 0x00000000311f7223 */ /* 0x000fe2000000001f */
[----:B------:R-:W-:Y:S01]  /*6d70*/  FMUL R35, R47, R35 ;  /* 0x000000232f237220 */ /* 0x000fe20000400000 */
[----:B------:R-:W-:Y:S01]  /*6d80*/  F2FP.RELU.F16.F32.PACK_AB R18, R21, R20 ;  /* 0x000000141512723e */ /* 0x000fe200000008ff */
[----:B------:R-:W-:Y:S01]  /*6d90*/  FFMA R28, R49, R2, R28 ;  /* 0x00000002311c7223 */ /* 0x000fe2000000001c */
[----:B------:R-:W-:Y:S01]  /*6da0*/  F2FP.RELU.F16.F32.PACK_AB R19, R27, R22 ;  /* 0x000000161b13723e */ /* 0x000fe200000008ff */
[C---:B------:R-:W-:Y:S01]  /*6db0*/  FFMA R29, R49.reuse, R3, R29 ;  /* 0x00000003311d7223 */ /* 0x040fe2000000001d */
[C---:B------:R-:W-:Y:S01]  /*6dc0*/  FFMA R30, R49.reuse, R4, R30 ;  /* 0x00000004311e7223 */ /* 0x040fe2000000001e */
[----:B------:R-:W-:Y:S01]  /*6dd0*/  FFMA R35, R49, R5, R35 ;  /* 0x0000000531237223 */ /* 0x000fe20000000023 */
[----:B------:R-:W-:Y:S01]  /*6de0*/  F2FP.RELU.F16.F32.PACK_AB R24, R25, R24 ;  /* 0x000000181918723e */ /* 0x000fe200000008ff */
[----:B------:R1:W-:Y:S01]  /*6df0*/  STS.128 [R61+0x20], R16 ;  /* 0x000020103d007388 */ /* 0x0003e20000000c00 */
[----:B------:R-:W-:Y:S02]  /*6e00*/  F2FP.RELU.F16.F32.PACK_AB R25, R31, R26 ;  /* 0x0000001a1f19723e */ /* 0x000fe400000008ff */
[----:B------:R-:W-:Y:S02]  /*6e10*/  F2FP.RELU.F16.F32.PACK_AB R26, R29, R28 ;  /* 0x0000001c1d1a723e */ /* 0x000fe400000008ff */
[----:B------:R-:W-:Y:S05]  /*6e20*/  F2FP.RELU.F16.F32.PACK_AB R27, R35, R30 ;  /* 0x0000001e231b723e */ /* 0x000fea00000008ff */
[----:B------:R1:W-:Y:S01]  /*6e30*/  STS.128 [R60+0x10], R24 ;  /* 0x000010183c007388 */ /* 0x0003e20000000c00 */
[----:B------:R-:W-:Y:S01]  /*6e40*/  @!PT LDS RZ, [RZ] ;  /* 0x00000000fffff984 */ /* 0x000fe20000000800 */
[----:B------:R-:W-:Y:S01]  /*6e50*/  @!PT LDS RZ, [RZ] ;  /* 0x00000000fffff984 */ /* 0x000fe20000000800 */
[----:B------:R-:W-:Y:S01]  /*6e60*/  @!PT LDS RZ, [RZ] ;  /* 0x00000000fffff984 */ /* 0x000fe20000000800 */
[----:B------:R-:W-:Y:S01]  /*6e70*/  @!PT LDS RZ, [RZ] ;  /* 0x00000000fffff984 */ /* 0x000fe20000000800 */
[----:B------:R2:W-:Y:S07]  /*6e80*/  MEMBAR.ALL.CTA ;  /* 0x0000000000007992 */ /* 0x0005ee0000008000 */
[----:B--2---:R-:W2:Y:S02]  /*6e90*/  FENCE.VIEW.ASYNC.S ;  /* 0x00000000000073c6 */ /* 0x004ea40000000000 */
[----:B--2---:R-:W-:Y:S06]  /*6ea0*/  BAR.SYNC.DEFER_BLOCKING 0x1, 0x80 ;  /* 0x0042000000007b1d */ /* 0x004fec0000010000 */
[----:B------:R-:W-:Y:S05]  /*6eb0*/  @P0 BRA `(.L_x_121) ;  /* 0x00000000001c0947 */ /* 0x000fea0003800000 */
[----:B------:R-:W-:Y:S01]  /*6ec0*/  R2UR UR4, R68 ;  /* 0x00000000440472ca */ /* 0x000fe200000e0000 */
[----:B------:R-:W-:Y:S01]  /*6ed0*/  UIADD3 UR6, UP0, UPT, UR52, 0x680, URZ ;  /* 0x0000068034067890 */ /* 0x000fe2000ff1e0ff */
[----:B------:R-:W-:Y:S03]  /*6ee0*/  UMOV UR43, UR36 ;  /* 0x00000024002b7c82 */ /* 0x000fe60008000000 */
[----:B------:R-:W-:Y:S08]  /*6ef0*/  UIADD3.X UR7, UPT, UPT, URZ, UR53, URZ, UP0, !UPT ;  /* 0x00000035ff077290 */ /* 0x000ff000087fe4ff */
[----:B------:R-:W-:Y:S09]  /*6f00*/  UIADD3 UR40, UPT, UPT, UR46, 0x200, UR4 ;  /* 0x000002002e287890 */ /* 0x000ff2000fffe004 */
[----:B------:R2:W-:Y:S02]  /*6f10*/  UTMASTG.3D [UR40], [UR6] ;  /* 0x00000028060073b5 */ /* 0x0005e40008010000 */
[----:B--2---:R0:W-:Y:S02]  /*6f20*/  UTMACMDFLUSH ;  /* 0x00000000000079b7 */ /* 0x0041e40000000000 */
.L_x_121:
[----:B------:R-:W-:Y:S05]  /*6f30*/  BSYNC.RECONVERGENT B0 ;  /* 0x0000000000007941 */ /* 0x000fea0003800200 */
.L_x_120:
[----:B------:R-:W-:Y:S01]  /*6f40*/  UIADD3 UR40, UPT, UPT, UR54, 0x1, URZ ;  /* 0x0000000136287890 */ /* 0x000fe2000fffe0ff */
[----:B------:R-:W-:Y:S03]  /*6f50*/  BSSY.RECONVERGENT B0, `(.L_x_122) ;  /* 0x0000005000007945 */ /* 0x000fe60003800200 */
[----:B------:R-:W-:Y:S04]  /*6f60*/  UISETP.NE.AND UP0, UPT, UR40, 0x3, UPT ;  /* 0x000000032800788c */ /* 0x000fe8000bf05270 */
[----:B------:R-:W-:Y:S01]  /*6f70*/  USEL UR43, UR40, URZ, UP0 ;  /* 0x000000ff282b7287 */ /* 0x000fe20008000000 */
[----:B------:R-:W-:Y:S11]  /*6f80*/  @P0 BRA `(.L_x_123) ;  /* 0x0000000000040947 */ /* 0x000ff60003800000 */
[----:B------:R-:W-:Y:S04]  /*6f90*/  DEPBAR.LE SB0, 0x1 ;  /* 0x000080400000791a */ /* 0x000fe80000000000 */
.L_x_123:
[----:B------:R-:W-:Y:S05]  /*6fa0*/  BSYNC.RECONVERGENT B0 ;  /* 0x0000000000007941 */ /* 0x000fea0003800200 */
.L_x_122:
[----:B------:R-:W-:Y:S01]  /*6fb0*/  BAR.SYNC.DEFER_BLOCKING 0x1, 0x80 ;  /* 0x0042000000007b1d */ /* 0x000fe20000010000 */
[----:B------:R-:W-:Y:S01]  /*6fc0*/  ISETP.NE.AND P1, PT, R113, RZ, PT ;  /* 0x000000ff7100720c */ /* 0x000fe20003f25270 */
[----:B------:R-:W-:Y:S01]  /*6fd0*/  UISETP.NE.AND UP0, UPT, UR48, URZ, UPT ;  /* 0x000000ff3000728c */ /* 0x000fe2000bf05270 */
[----:B------:R-:W-:Y:S11]  /*6fe0*/  LEA R2, R69, UR46, 0x3 ;  /* 0x0000002e45027c11 */ /* 0x000ff6000f8e18ff */
[----:B------:R-:W-:Y:S01]  /*6ff0*/  @!P1 SHF.L.U32 R3, R71, 0x1f, RZ ;  /* 0x0000001f47039819 */ /* 0x000fe200000006ff */
[----:B------:R-:W-:Y:S06]  /*7000*/  BRA.U !UP0, `(.L_x_124) ;  /* 0x0000000108247547 */ /* 0x000fec000b800000 */
[----:B------:R-:W-:Y:S01]  /*7010*/  IMAD.U32 R4, RZ, RZ, UR47 ;  /* 0x0000002fff047e24 */ /* 0x000fe2000f8e00ff */
[----:B------:R-:W-:Y:S01]  /*7020*/  MOV R0, UR37 ;  /* 0x0000002500007c02 */ /* 0x000fe20008000f00 */
[----:B------:R-:W-:Y:S03]  /*7030*/  UIADD3 UR47, UPT, UPT, UR47, 0x1, URZ ;  /* 0x000000012f2f7890 */ /* 0x000fe6000fffe0ff */
[----:B------:R-:W-:Y:S01]  /*7040*/  @!P1 LEA R4, R4, UR46, 0x3 ;  /* 0x0000002e04049c11 */ /* 0x000fe2000f8e18ff */
[----:B------:R-:W-:Y:S04]  /*7050*/  UISETP.NE.AND UP0, UPT, UR47, 0x3, UPT ;  /* 0x000000032f00788c */ /* 0x000fe8000bf05270 */
[----:B------:R-:W-:Y:S01]  /*7060*/  @!P1 VIADD R4, R4, 0xb8 ;  /* 0x000000b804049836 */ /* 0x000fe20000000000 */
[----:B------:R-:W-:Y:S04]  /*7070*/  USEL UR47, UR47, URZ, UP0 ;  /* 0x000000ff2f2f7287 */ /* 0x000fe80008000000 */
[----:B------:R-:W-:Y:S04]  /*7080*/  @!P1 PRMT R0, R0, 0x654, R4 ;  /* 0x0000065400009816 */ /* 0x000fe80000000004 */
[----:B------:R2:W-:Y:S04]  /*7090*/  @!P1 SYNCS.ARRIVE.TRANS64.RED.A1T0 RZ, [R0+URZ], RZ ;  /* 0x000000ff00ff99a7 */ /* 0x0005e800081004ff */
.L_x_124:
[----:B------:R-:W3:Y:S01]  /*70a0*/  @!P1 SYNCS.PHASECHK.TRANS64.TRYWAIT P0, [R2+URZ+0xa0], R3 ;  /* 0x0000a003020095a7 */ /* 0x000ee200080011ff */
[----:B------:R-:W-:Y:S01]  /*70b0*/  BSSY B1, `(.L_x_125) ;  /* 0x0000015000017945 */ /* 0x000fe20003800000 */
[----:B---3--:R-:W-:Y:S03]  /*70c0*/  @!P1 SEL R70, RZ, 0x1, !P0 ;  /* 0x00000001ff469807 */ /* 0x008fe60004000000 */
[----:B------:R-:W-:Y:S05]  /*70d0*/  @P1 BRA `(.L_x_126) ;  /* 0x0000000000481947 */ /* 0x000fea0003800000 */
[----:B------:R-:W-:Y:S01]  /*70e0*/  ISETP.NE.AND P1, PT, R76, RZ, PT ;  /* 0x000000ff4c00720c */ /* 0x000fe20003f25270 */
[----:B------:R-:W-:Y:S01]  /*70f0*/  BSSY B0, `(.L_x_127) ;  /* 0x000000a000007945 */ /* 0x000fe20003800000 */
[----:B------:R-:W-:Y:S11]  /*7100*/  ISETP.NE.AND P0, PT, R70, RZ, PT ;  /* 0x000000ff4600720c */ /* 0x000ff60003f05270 */
[----:B------:R-:W-:Y:S04]  /*7110*/  @P1 IMAD R69, R69, 0x2000, R107 ;  /* 0x0000200045451824 */ /* 0x000fe800078e026b */
[----:B------:R-:W-:Y:S01]  /*7120*/  @P1 IMAD.IADD R4, R115, 0x1, R69 ;  /* 0x0000000173041824 */ /* 0x000fe200078e0245 */
[----:B------:R-:W-:Y:S03]  /*7130*/  @P1 IADD3 R3, PT, PT, R114, R69, RZ ;  /* 0x0000004572031210 */ /* 0x000fe60007ffe0ff */
[----:B--2---:R-:W-:Y:S01]  /*7140*/  @P1 IMAD.IADD R0, R106, 0x1, R4 ;  /* 0x000000016a001824 */ /* 0x004fe200078e0204 */
[----:B------:R-:W-:Y:S06]  /*7150*/  @P0 BRA `(.L_x_128) ;  /* 0x00000000000c0947 */ /* 0x000fec0003800000 */
[----:B------:R-:W-:Y:S04]  /*7160*/  SHF.L.U32 R71, R71, 0x1f, RZ ;  /* 0x0000001f47477819 */ /* 0x000fe800000006ff */
[----:B------:R-:W2:Y:S02]  /*7170*/  SYNCS.PHASECHK.TRANS64.TRYWAIT P0, [R2+URZ+0xa0], R71 ;  /* 0x0000a047020075a7 */ /* 0x000ea400080011ff */
[----:B--2---:R-:W-:Y:S05]  /*7180*/  @!P0 BRA `(.L_x_129) ;  /* 0x0000001c00048947 */ /* 0x004fea0003800000 */
.L_x_128:
[----:B------:R-:W-:Y:S05]  /*7190*/  BSYNC B0 ;  /* 0x0000000000007941 */ /* 0x000fea0003800000 */
.L_x_127:
[----:B------:R-:W-:Y:S11]  /*71a0*/  ISETP.NE.AND P0, PT, R76, RZ, PT ;  /* 0x000000ff4c00720c */ /* 0x000ff60003f05270 */
[----:B------:R-:W-:Y:S02]  /*71b0*/  @!UPT UIADD3 URZ, UPT, UPT, URZ, URZ, URZ ;  /* 0x000000fffffff290 */ /* 0x000fe4000fffe0ff */
[----:B------:R3:W1:Y:S04]  /*71c0*/  @P0 LDS.128 R56, [R69] ;  /* 0x0000000045380984 */ /* 0x0006680000000c00 */
[----:B------:R3:W1:Y:S04]  /*71d0*/  @P0 LDS.128 R72, [R3+0x20] ;  /* 0x0000200003480984 */ /* 0x0006680000000c00 */
[----:B------:R3:W1:Y:S04]  /*71e0*/  @P0 LDS.128 R64, [R4+0x10] ;  /* 0x0000100004400984 */ /* 0x0006680000000c00 */
[----:B------:R3:W1:Y:S02]  /*71f0*/  @P0 LDS.128 R80, [R0+0x10] ;  /* 0x0000100000500984 */ /* 0x0006640000000c00 */
.L_x_126:
[----:B------:R-:W-:Y:S05]  /*7200*/  BSYNC B1 ;  /* 0x0000000000017941 */ /* 0x000fea0003800000 */
.L_x_125:
[----:B--23--:R-:W-:Y:S05]  /*7210*/  VIADD R0, R48, 0x20 ;  /* 0x0000002030007836 */ /* 0x00cfea0000000000 */
[----:B------:R-:W-:Y:S04]  /*7220*/  SHF.R.U32.HI R0, RZ, 0x15, R0 ;  /* 0x00000015ff007819 */ /* 0x000fe80000011600 */
[----:B------:R-:W-:Y:S11]  /*7230*/  LOP3.LUT P0, RZ, R0, 0x3, R100, 0x48, !PT ;  /* 0x0000000300ff7812 */ /* 0x000ff60007804864 */
[----:B------:R-:W-:Y:S02]  /*7240*/  @!UPT UIADD3 URZ, UPT, UPT, URZ, URZ, URZ ;  /* 0x000000fffffff290 */ /* 0x000fe4000fffe0ff */
[----:B------:R-:W-:Y:S05]  /*7250*/  @!P0 BRA `(.L_x_130) ;  /* 0x0000000000408947 */ /* 0x000fea0003800000 */
[----:B------:R-:W2:Y:S01]  /*7260*/  LDCU.64 UR8, c[0x4][0x70] ;  /* 0x01000e00ff0877ac */ /* 0x000ea20008000a00 */
[----:B------:R-:W-:Y:S01]  /*7270*/  MOV R3, 0x0 ;  /* 0x0000000000037802 */ /* 0x000fe20000000f00 */
[----:B------:R-:W-:Y:S02]  /*7280*/  HFMA2 R12, -RZ, RZ, 0, 5.9604644775390625e-08 ;  /* 0x00000001ff0c7431 */ /* 0x000fe400000001ff */
[----:B-1----:R-:W-:Y:S02]  /*7290*/  IMAD.MOV.U32 R8, RZ, RZ, 0x192 ;  /* 0x00000192ff087424 */ /* 0x002fe400078e00ff */
[----:B------:R-:W-:Y:S01]  /*72a0*/  IMAD.MOV.U32 R13, RZ, RZ, RZ ;  /* 0x000000ffff0d7224 */ /* 0x000fe200078e00ff */
[----:B------:R-:W1:Y:S01]  /*72b0*/  LDCU.64 UR6, c[0x4][0x78] ;  /* 0x01000f00ff0677ac */ /* 0x000e620008000a00 */
[----:B------:R-:W3:Y:S01]  /*72c0*/  LDC.64 R2, c[0x4][R3] ;  /* 0x0100000003027b82 */ /* 0x000ee20000000a00 */
[----:B------:R-:W5:Y:S01]  /*72d0*/  LDCU.64 UR4, c[0x4][0x10] ;  /* 0x01000200ff0477ac */ /* 0x000f620008000a00 */
[----:B--2---:R-:W-:Y:S01]  /*72e0*/  MOV R5, UR9 ;  /* 0x0000000900057c02 */ /* 0x004fe20008000f00 */
[----:B------:R-:W-:Y:S01]  /*72f0*/  IMAD.U32 R4, RZ, RZ, UR8 ;  /* 0x00000008ff047e24 */ /* 0x000fe2000f8e00ff */
[----:B-1----:R-:W-:Y:S01]  /*7300*/  MOV R7, UR7 ;  /* 0x0000000700077c02 */ /* 0x002fe20008000f00 */
[----:B------:R-:W-:Y:S01]  /*7310*/  IMAD.U32 R6, RZ, RZ, UR6 ;  /* 0x00000006ff067e24 */ /* 0x000fe2000f8e00ff */
[----:B-----5:R-:W-:Y:S01]  /*7320*/  MOV R11, UR5 ;  /* 0x00000005000b7c02 */ /* 0x020fe20008000f00 */
[----:B------:R-:W-:Y:S02]  /*7330*/  IMAD.U32 R10, RZ, RZ, UR4 ;  /* 0x00000004ff0a7e24 */ /* 0x000fe4000f8e00ff */
[----:B------:R-:W-:Y:S07]  /*7340*/  LEPC R20, `(.L_x_130) ;  /* 0x000000001014794e */ /* 0x000fee0000000000 */
[----:B---34-:R-:W-:Y:S05]  /*7350*/  CALL.ABS.NOINC R2 ;  /* 0x0000000002007343 */ /* 0x018fea0003c00000 */
.L_x_130:
[----:B------:R-:W-:Y:S01]  /*7360*/  ISETP.NE.AND P0, PT, R108, RZ, PT ;  /* 0x000000ff6c00720c */ /* 0x000fe20003f05270 */
[----:B------:R-:W-:Y:S05]  /*7370*/  WARPSYNC.ALL ;  /* 0x0000000000007948 */ /* 0x000fea0003800000 */
[----:B------:R-:W-:Y:S01]  /*7380*/  R2UR UR4, R48 ;  /* 0x00000000300472ca */ /* 0x000fe200000e0000 */
[----:B------:R-:W-:Y:S01]  /*7390*/  USHF.L.U32 UR8, UR43, 0xd, URZ ;  /* 0x0000000d2b087899 */ /* 0x000fe200080006ff */
[--C-:B-1----:R-:W-:Y:S01]  /*73a0*/  HADD2.F32 R48, -RZ, R56.reuse.H0_H0 ;  /* 0x20000038ff307230 */ /* 0x102fe20000004100 */
[----:B------:R-:W-:Y:S01]  /*73b0*/  IADD3 R110, PT, PT, R110, 0x120, RZ ;  /* 0x000001206e6e7810 */ /* 0x000fe20007ffe0ff */
[----:B------:R-:W-:Y:S01]  /*73c0*/  HADD2.F32 R50, -RZ, R56.H1_H1 ;  /* 0x30000038ff327230 */ /* 0x000fe20000004100 */
[----:B------:R-:W-:Y:S01]  /*73d0*/  BSSY.RECONVERGENT B0, `(.L_x_131) ;  /* 0x000008b000007945 */ /* 0x000fe20003800200 */
[--C-:B------:R-:W-:Y:S01]  /*73e0*/  HADD2.F32 R51, -RZ, R57.reuse.H0_H0 ;  /* 0x20000039ff337230 */ /* 0x100fe20000004100 */
[----:B------:R-:W-:Y:S01]  /*73f0*/  IADD3 R0, PT, PT, R107, UR8, RZ ;  /* 0x000000086b007c10 */ /* 0x000fe2000fffe0ff */
[----:B------:R-:W-:Y:S01]  /*7400*/  HADD2.F32 R52, -RZ, R57.H1_H1 ;  /* 0x30000039ff347230 */ /* 0x000fe20000004100 */
[----:B------:R-:W-:Y:S01]  /*7410*/  LOP3.LUT R110, R110, 0xfefffff8, RZ, 0xc0, !PT ;  /* 0xfefffff86e6e7812 */ /* 0x000fe200078ec0ff */
[--C-:B------:R-:W-:Y:S01]  /*7420*/  HADD2.F32 R53, -RZ, R58.reuse.H0_H0 ;  /* 0x2000003aff357230 */ /* 0x100fe20000004100 */
[-C--:B------:R-:W-:Y:S01]  /*7430*/  IADD3 R115, PT, PT, R115, R0.reuse, RZ ;  /* 0x0000000073737210 */ /* 0x080fe20007ffe0ff */
[----:B------:R-:W-:Y:S01]  /*7440*/  HADD2.F32 R54, -RZ, R58.H1_H1 ;  /* 0x3000003aff367230 */ /* 0x000fe20000004100 */
[----:B------:R-:W1:Y:S01]  /*7450*/  LDTM.x32 R4, tmem[UR4+0x20] ;  /* 0x00002004000479ee */ /* 0x000e6200082c0000 */
[----:B------:R-:W-:Y:S01]  /*7460*/  NOP ;  /* 0x0000000000007918 */ /* 0x000fe20000000000 */
[----:B-1----:R1:W-:Y:S01]  /*7470*/  SYNCS.ARRIVE.TRANS64.RED.A1T0 RZ, [R110+URZ], RZ ;  /* 0x000000ff6eff79a7 */ /* 0x0023e200081004ff */
[----:B------:R-:W-:Y:S01]  /*7480*/  IADD3 R114, PT, PT, R114, R0, RZ ;  /* 0x0000000072727210 */ /* 0x000fe20007ffe0ff */
[--C-:B------:R-:W-:Y:S02]  /*7490*/  HADD2.F32 R55, -RZ, R59.reuse.H0_H0 ;  /* 0x2000003bff377230 */ /* 0x100fe40000004100 */
[----:B------:R-:W-:Y:S02]  /*74a0*/  HADD2.F32 R56, -RZ, R59.H1_H1 ;  /* 0x3000003bff387230 */ /* 0x000fe40000004100 */
[--C-:B------:R-:W-:Y:S02]  /*74b0*/  HADD2.F32 R57, -RZ, R64.reuse.H0_H0 ;  /* 0x20000040ff397230 */ /* 0x100fe40000004100 */
[----:B------:R-:W-:Y:S02]  /*74c0*/  HADD2.F32 R58, -RZ, R64.H1_H1 ;  /* 0x30000040ff3a7230 */ /* 0x000fe40000004100 */
[--C-:B------:R-:W-:Y:S02]  /*74d0*/  HADD2.F32 R59, -RZ, R65.reuse.H0_H0 ;  /* 0x20000041ff3b7230 */ /* 0x100fe40000004100 */
[----:B----4-:R-:W-:Y:S02]  /*74e0*/  HADD2.F32 R60, -RZ, R65.H1_H1 ;  /* 0x30000041ff3c7230 */ /* 0x010fe40000004100 */
[--C-:B------:R-:W-:Y:S02]  /*74f0*/  HADD2.F32 R61, -RZ, R66.reuse.H0_H0 ;  /* 0x20000042ff3d7230 */ /* 0x100fe40000004100 */
[----:B------:R-:W-:Y:S02]  /*7500*/  HADD2.F32 R62, -RZ, R66.H1_H1 ;  /* 0x30000042ff3e7230 */ /* 0x000fe40000004100 */
[--C-:B------:R-:W-:Y:S02]  /*7510*/  HADD2.F32 R63, -RZ, R67.reuse.H0_H0 ;  /* 0x20000043ff3f7230 */ /* 0x100fe40000004100 */
[----:B------:R-:W-:Y:S02]  /*7520*/  HADD2.F32 R64, -RZ, R67.H1_H1 ;  /* 0x30000043ff407230 */ /* 0x000fe40000004100 */
[C---:B------:R-:W-:Y:S01]  /*7530*/  FMUL R4, R47.reuse, R4 ;  /* 0x000000042f047220 */ /* 0x040fe20000400000 */
[C---:B------:R-:W-:Y:S01]  /*7540*/  FMUL R5, R47.reuse, R5 ;  /* 0x000000052f057220 */ /* 0x040fe20000400000 */
[C---:B------:R-:W-:Y:S01]  /*7550*/  FMUL R6, R47.reuse, R6 ;  /* 0x000000062f067220 */ /* 0x040fe20000400000 */
[----:B------:R-:W-:Y:S01]  /*7560*/  FMUL R7, R47, R7 ;  /* 0x000000072f077220 */ /* 0x000fe20000400000 */
[C---:B------:R-:W-:Y:S01]  /*7570*/  FFMA R4, R49.reuse, R48, R4 ;  /* 0x0000003031047223 */ /* 0x040fe20000000004 */
[C---:B------:R-:W-:Y:S01]  /*7580*/  FFMA R5, R49.reuse, R50, R5 ;  /* 0x0000003231057223 */ /* 0x040fe20000000005 */
[C---:B------:R-:W-:Y:S01]  /*7590*/  FFMA R6, R49.reuse, R51, R6 ;  /* 0x0000003331067223 */ /* 0x040fe20000000006 */
[----:B------:R-:W-:Y:S01]  /*75a0*/  FFMA R7, R49, R52, R7 ;  /* 0x0000003431077223 */ /* 0x000fe20000000007 */
[C---:B------:R-:W-:Y:S01]  /*75b0*/  FMUL R8, R47.reuse, R8 ;  /* 0x000000082f087220 */ /* 0x040fe20000400000 */
[----:B------:R-:W-:Y:S01]  /*75c0*/  FMUL R9, R47, R9 ;  /* 0x000000092f097220 */ /* 0x000fe20000400000 */
[----:B------:R-:W-:Y:S01]  /*75d0*/  F2FP.RELU.F16.F32.PACK_AB R4, R5, R4 ;  /* 0x000000040504723e */ /* 0x000fe200000008ff */
[----:B------:R-:W-:Y:S01]  /*75e0*/  FMUL R10, R47, R10 ;  /* 0x0000000a2f0a7220 */ /* 0x000fe20000400000 */
[----:B------:R-:W-:Y:S01]  /*75f0*/  F2FP.RELU.F16.F32.PACK_AB R5, R7, R6 ;  /* 0x000000060705723e */ /* 0x000fe200000008ff */
[C---:B------:R-:W-:Y:S01]  /*7600*/  FFMA R8, R49.reuse, R53, R8 ;  /* 0x0000003531087223 */ /* 0x040fe20000000008 */
[C---:B------:R-:W-:Y:S01]  /*7610*/  FFMA R9, R49.reuse, R54, R9 ;  /* 0x0000003631097223 */ /* 0x040fe20000000009 */
[----:B------:R-:W-:Y:S01]  /*7620*/  FFMA R10, R49, R55, R10 ;  /* 0x00000037310a7223 */ /* 0x000fe2000000000a */
[C---:B------:R-:W-:Y:S01]  /*7630*/  FMUL R11, R47.reuse, R11 ;  /* 0x0000000b2f0b7220 */ /* 0x040fe20000400000 */
[C---:B------:R-:W-:Y:S01]  /*7640*/  FMUL R0, R47.reuse, R12 ;  /* 0x0000000c2f007220 */ /* 0x040fe20000400000 */
[----:B------:R-:W-:Y:S01]  /*7650*/  FMUL R2, R47, R13 ;  /* 0x0000000d2f027220 */ /* 0x000fe20000400000 */
[----:B------:R-:W-:Y:S01]  /*7660*/  F2FP.RELU.F16.F32.PACK_AB R6, R9, R8 ;  /* 0x000000080906723e */ /* 0x000fe200000008ff */
[C---:B------:R-:W-:Y:S01]  /*7670*/  FFMA R11, R49.reuse, R56, R11 ;  /* 0x00000038310b7223 */ /* 0x040fe2000000000b */
[C---:B------:R-:W-:Y:S01]  /*7680*/  FFMA R0, R49.reuse, R57, R0 ;  /* 0x0000003931007223 */ /* 0x040fe20000000000 */
[----:B------:R-:W-:Y:S01]  /*7690*/  FFMA R2, R49, R58, R2 ;  /* 0x0000003a31027223 */ /* 0x000fe20000000002 */
[C---:B------:R-:W-:Y:S01]  /*76a0*/  FMUL R3, R47.reuse, R14 ;  /* 0x0000000e2f037220 */ /* 0x040fe20000400000 */
[C---:B------:R-:W-:Y:S01]  /*76b0*/  FMUL R15, R47.reuse, R15 ;  /* 0x0000000f2f0f7220 */ /* 0x040fe20000400000 */
[C---:B------:R-:W-:Y:S01]  /*76c0*/  FMUL R12, R47.reuse, R16 ;  /* 0x000000102f0c7220 */ /* 0x040fe20000400000 */
[----:B------:R-:W-:Y:S01]  /*76d0*/  FMUL R13, R47, R17 ;  /* 0x000000112f0d7220 */ /* 0x000fe20000400000 */
[----:B------:R-:W-:Y:S01]  /*76e0*/  FFMA R3, R49, R59, R3 ;  /* 0x0000003b31037223 */ /* 0x000fe20000000003 */
[----:B------:R-:W-:Y:S01]  /*76f0*/  FMUL R14, R47, R18 ;  /* 0x000000122f0e7220 */ /* 0x000fe20000400000 */
[----:B------:R-:W-:Y:S01]  /*7700*/  FFMA R15, R49, R60, R15 ;  /* 0x0000003c310f7223 */ /* 0x000fe2000000000f */
[--C-:B------:R-:W-:Y:S02]  /*7710*/  HADD2.F32 R65, -RZ, R72.reuse.H0_H0 ;  /* 0x20000048ff417230 */ /* 0x100fe40000004100 */
[----:B------:R-:W-:Y:S01]  /*7720*/  FMUL R19, R47, R19 ;  /* 0x000000132f137220 */ /* 0x000fe20000400000 */
[----:B------:R-:W-:Y:S01]  /*7730*/  F2FP.RELU.F16.F32.PACK_AB R7, R11, R10 ;  /* 0x0000000a0b07723e */ /* 0x000fe200000008ff */
[----:B------:R-:W-:Y:S01]  /*7740*/  FFMA R12, R49, R61, R12 ;  /* 0x0000003d310c7223 */ /* 0x000fe2000000000c */
[----:B------:R-:W-:Y:S02]  /*7750*/  HADD2.F32 R66, -RZ, R72.H1_H1 ;  /* 0x30000048ff427230 */ /* 0x000fe40000004100 */
[----:B------:R-:W-:Y:S01]  /*7760*/  FMUL R16, R47, R20 ;  /* 0x000000142f107220 */ /* 0x000fe20000400000 */
[----:B------:R-:W-:Y:S01]  /*7770*/  FFMA R13, R49, R62, R13 ;  /* 0x0000003e310d7223 */ /* 0x000fe2000000000d */
[----:B------:R1:W-:Y:S01]  /*7780*/  STS.128 [R107+UR8], R4 ;  /* 0x000000046b007988 */ /* 0x0003e20008000c08 */
[--C-:B------:R-:W-:Y:S02]  /*7790*/  HADD2.F32 R67, -RZ, R73.reuse.H0_H0 ;  /* 0x20000049ff437230 */ /* 0x100fe40000004100 */
[----:B------:R-:W-:Y:S01]  /*77a0*/  FMUL R17, R47, R21 ;  /* 0x000000152f117220 */ /* 0x000fe20000400000 */
[----:B------:R-:W-:Y:S01]  /*77b0*/  FFMA R14, R49, R63, R14 ;  /* 0x0000003f310e7223 */ /* 0x000fe2000000000e */
[----:B------:R-:W-:Y:S02]  /*77c0*/  HADD2.F32 R68, -RZ, R73.H1_H1 ;  /* 0x30000049ff447230 */ /* 0x000fe40000004100 */
[----:B------:R-:W-:Y:S01]  /*77d0*/  FMUL R18, R47, R22 ;  /* 0x000000162f127220 */ /* 0x000fe20000400000 */
[----:B------:R-:W-:Y:S01]  /*77e0*/  FFMA R19, R49, R64, R19 ;  /* 0x0000004031137223 */ /* 0x000fe20000000013 */
        /* <DEDUP_REMOVED lines=14> */
[----:B------:R-:W-:Y:S01]  /*78d0*/  F2FP.RELU.F16.F32.PACK_AB R8, R2, R0 ;  /* 0x000000000208723e */ /* 0x000fe200000008ff */
[----:B------:R-:W-:Y:S01]  /*78e0*/  FFMA R20, R49, R69, R20 ;  /* 0x0000004531147223 */ /* 0x000fe20000000014 */
[----:B------:R-:W-:Y:S01]  /*78f0*/  F2FP.RELU.F16.F32.PACK_AB R9, R15, R3 ;  /* 0x000000030f09723e */ /* 0x000fe200000008ff */
[----:B------:R-:W-:Y:S01]  /*7900*/  HADD2.F32 R74, -RZ, R80.H1_H1 ;  /* 0x30000050ff4a7230 */ /* 0x000fe20000004100 */
[----:B------:R-:W-:Y:S01]  /*7910*/  F2FP.RELU.F16.F32.PACK_AB R10, R13, R12 ;  /* 0x0000000c0d0a723e */ /* 0x000fe200000008ff */
[----:B------:R-:W-:Y:S01]  /*7920*/  FMUL R24, R47, R28 ;  /* 0x0000001c2f187220 */ /* 0x000fe20000400000 */
[----:B------:R-:W-:Y:S01]  /*7930*/  F2FP.RELU.F16.F32.PACK_AB R11, R19, R14 ;  /* 0x0000000e130b723e */ /* 0x000fe200000008ff */
[----:B------:R-:W-:Y:S01]  /*7940*/  FFMA R21, R49, R70, R21 ;  /* 0x0000004631157223 */ /* 0x000fe20000000015 */
[--C-:B------:R-:W-:Y:S02]  /*7950*/  HADD2.F32 R75, -RZ, R81.reuse.H0_H0 ;  /* 0x20000051ff4b7230 */ /* 0x100fe40000004100 */
[----:B------:R-:W-:Y:S01]  /*7960*/  FMUL R25, R47, R29 ;  /* 0x0000001d2f197220 */ /* 0x000fe20000400000 */
[----:B------:R-:W-:Y:S01]  /*7970*/  FFMA R22, R49, R71, R22 ;  /* 0x0000004731167223 */ /* 0x000fe20000000016 */
[----:B------:R1:W-:Y:S01]  /*7980*/  STS.128 [R115+0x10], R8 ;  /* 0x0000100873007388 */ /* 0x0003e20000000c00 */
        /* <DEDUP_REMOVED lines=28> */
[----:B------:R-:W-:Y:S02]  /*7b50*/  F2FP.RELU.F16.F32.PACK_AB R27, R35, R30 ;  /* 0x0000001e231b723e */ /* 0x000fe400000008ff */
[----:B------:R-:W-:Y:S05]  /*7b60*/  IADD3 R0, PT, PT, R106, R115, RZ ;  /* 0x000000736a007210 */ /* 0x000fea0007ffe0ff */
        /* <DEDUP_REMOVED lines=9> */
[----:B------:R-:W-:Y:S02]  /*7c00*/  UIADD3 UR10, UP0, UPT, UR52, 0x680, URZ ;  /* 0x00000680340a7890 */ /* 0x000fe4000ff1e0ff */
[----:B------:R-:W-:Y:S02]  /*7c10*/  UIADD3 UR5, UPT, UPT, UR41, 0x20, URZ ;  /* 0x0000002029057890 */ /* 0x000fe4000fffe0ff */
[----:B------:R-:W-:Y:S02]  /*7c20*/  UIADD3 UR4, UPT, UPT, UR46, 0x200, UR8 ;  /* 0x000002002e047890 */ /* 0x000fe4000fffe008 */
[----:B------:R-:W-:Y:S01]  /*7c30*/  UIADD3.X UR11, UPT, UPT, URZ, UR53, URZ, UP0, !UPT ;  /* 0x00000035ff0b7290 */ /* 0x000fe200087fe4ff */
[----:B------:R-:W-:Y:S01]  /*7c40*/  UMOV UR6, UR42 ;  /* 0x0000002a00067c82 */ /* 0x000fe20008000000 */
[----:B------:R-:W-:Y:S07]  /*7c50*/  UMOV UR7, UR36 ;  /* 0x0000002400077c82 */ /* 0x000fee0008000000 */
[----:B------:R2:W-:Y:S02]  /*7c60*/  UTMASTG.3D [UR4], [UR10] ;  /* 0x000000040a0073b5 */ /* 0x0005e40008010000 */
[----:B--2---:R0:W-:Y:S02]  /*7c70*/  UTMACMDFLUSH ;  /* 0x00000000000079b7 */ /* 0x0041e40000000000 */
.L_x_132:
[----:B------:R-:W-:Y:S05]  /*7c80*/  BSYNC.RECONVERGENT B0 ;  /* 0x0000000000007941 */ /* 0x000fea0003800200 */
.L_x_131:
[----:B------:R-:W-:Y:S01]  /*7c90*/  UIADD3 UR43, UPT, UPT, UR43, 0x1, URZ ;  /* 0x000000012b2b7890 */ /* 0x000fe2000fffe0ff */
[----:B------:R-:W-:Y:S03]  /*7ca0*/  BSSY.RECONVERGENT B0, `(.L_x_133) ;  /* 0x0000008000007945 */ /* 0x000fe60003800200 */
[----:B------:R-:W-:Y:S04]  /*7cb0*/  UISETP.NE.AND UP0, UPT, UR43, 0x3, UPT ;  /* 0x000000032b00788c */ /* 0x000fe8000bf05270 */
[----:B------:R-:W-:Y:S02]  /*7cc0*/  UISETP.EQ.XOR UP1, UPT, UR40, 0x3, !UP0 ;  /* 0x000000032800788c */ /* 0x000fe4000c722a70 */
[----:B------:R-:W-:Y:S02]  /*7cd0*/  USEL UR54, UR43, URZ, UP0 ;  /* 0x000000ff2b367287 */ /* 0x000fe40008000000 */
[----:B------:R-:W-:Y:S04]  /*7ce0*/  USEL UR4, URZ, 0x1, !UP1 ;  /* 0x00000001ff047887 */ /* 0x000fe8000c800000 */
[----:B------:R-:W-:Y:S01]  /*7cf0*/  ULOP3.LUT UR49, UR49, UR4, URZ, 0x3c, !UPT ;  /* 0x0000000431317292 */ /* 0x000fe2000f8e3cff */
[----:B------:R-:W-:Y:S11]  /*7d00*/  @P0 BRA `(.L_x_134) ;  /* 0x0000000000040947 */ /* 0x000ff60003800000 */
[----:B------:R-:W-:Y:S04]  /*7d10*/  DEPBAR.LE SB0, 0x1 ;  /* 0x000080400000791a */ /* 0x000fe80000000000 */
.L_x_134:
[----:B------:R-:W-:Y:S05]  /*7d20*/  BSYNC.RECONVERGENT B0 ;  /* 0x0000000000007941 */ /* 0x000fea0003800200 */
.L_x_133:
[----:B------:R-:W-:Y:S01]  /*7d30*/  BAR.SYNC.DEFER_BLOCKING 0x1, 0x80 ;  /* 0x0042000000007b1d */ /* 0x000fe20000010000 */
[----:B------:R-:W-:Y:S01]  /*7d40*/  UISETP.NE.AND UP0, UPT, UR48, -0x2, UPT ;  /* 0xfffffffe3000788c */ /* 0x000fe2000bf05270 */
[----:B------:R-:W-:Y:S08]  /*7d50*/  IADD3 R45, PT, PT, R45, 0x1, RZ ;  /* 0x000000012d2d7810 */ /* 0x000ff00007ffe0ff */
[----:B------:R-:W-:Y:S05]  /*7d60*/  BRA.U !UP0, `(.L_x_135) ;  /* 0x0000000108287547 */ /* 0x000fea000b800000 */
[----:B------:R-:W-:Y:S01]  /*7d70*/  ISETP.NE.AND P0, PT, R113, RZ, PT ;  /* 0x000000ff7100720c */ /* 0x000fe20003f05270 */
[----:B------:R-:W-:Y:S01]  /*7d80*/  IMAD.U32 R2, RZ, RZ, UR47 ;  /* 0x0000002fff027e24 */ /* 0x000fe2000f8e00ff */
[----:B------:R-:W-:Y:S01]  /*7d90*/  UIADD3 UR47, UPT, UPT, UR47, 0x1, URZ ;  /* 0x000000012f2f7890 */ /* 0x000fe2000fffe0ff */
[----:B-1----:R-:W-:Y:S03]  /*7da0*/  IMAD.U32 R0, RZ, RZ, UR37 ;  /* 0x00000025ff007e24 */ /* 0x002fe6000f8e00ff */
[----:B------:R-:W-:Y:S04]  /*7db0*/  UISETP.NE.AND UP0, UPT, UR47, 0x3, UPT ;  /* 0x000000032f00788c */ /* 0x000fe8000bf05270 */
[----:B------:R-:W-:Y:S03]  /*7dc0*/  USEL UR47, UR47, URZ, UP0 ;  /* 0x000000ff2f2f7287 */ /* 0x000fe60008000000 */
[----:B------:R-:W-:Y:S05]  /*7dd0*/  @!P0 LEA R2, R2, UR46, 0x3 ;  /* 0x0000002e02028c11 */ /* 0x000fea000f8e18ff */
[----:B------:R-:W-:Y:S05]  /*7de0*/  @!P0 VIADD R2, R2, 0xb8 ;  /* 0x000000b802028836 */ /* 0x000fea0000000000 */
[----:B------:R-:W-:Y:S04]  /*7df0*/  @!P0 PRMT R0, R0, 0x654, R2 ;  /* 0x0000065400008816 */ /* 0x000fe80000000002 */
[----:B------:R2:W-:Y:S03]  /*7e00*/  @!P0 SYNCS.ARRIVE.TRANS64.RED.A1T0 RZ, [R0+URZ], RZ ;  /* 0x000000ff00ff89a7 */ /* 0x0005e600081004ff */
.L_x_135:
[----:B------:R-:W-:Y:S01]  /*7e10*/  ISETP.NE.AND P2, PT, R109, RZ, PT ;  /* 0x000000ff6d00720c */ /* 0x000fe20003f45270 */
[----:B------:R-:W-:Y:S01]  /*7e20*/  UIADD3 UR48, UPT, UPT, UR48, 0x2, URZ ;  /* 0x0000000230307890 */ /* 0x000fe2000fffe0ff */
[----:B------:R-:W-:Y:S01]  /*7e30*/  ISETP.NE.AND P0, PT, R112, 0x2, PT ;  /* 0x000000027000780c */ /* 0x000fe20003f05270 */
[----:B------:R-:W-:Y:S01]  /*7e40*/  IMAD.IADD R15, R43, 0x1, R94 ;  /* 0x000000012b0f7824 */ /* 0x000fe200078e025e */
[----:B------:R-:W-:Y:S01]  /*7e50*/  ISETP.NE.AND P1, PT, R45, 0x4, PT ;  /* 0x000000042d00780c */ /* 0x000fe20003f25270 */
[----:B------:R-:W-:Y:S01]  /*7e60*/  IMAD.IADD R14, R44, 0x1, R95 ;  /* 0x000000012c0e7824 */ /* 0x000fe200078e025f */
[----:B------:R-:W-:Y:S02]  /*7e70*/  SEL R2, RZ, 0x1, P0 ;  /* 0x00000001ff027807 */ /* 0x000fe40000000000 */
[----:B-12---:R-:W-:Y:S02]  /*7e80*/  SEL R0, RZ, 0x1, P1 ;  /* 0x00000001ff007807 */ /* 0x006fe40000800000 */
[----:B------:R-:W-:Y:S02]  /*7e90*/  LOP3.LUT R104, R104, R2, RZ, 0x3c, !PT ;  /* 0x0000000268687212 */ /* 0x000fe400078e3cff */
[----:B------:R-:W-:Y:S02]  /*7ea0*/  LOP3.LUT R105, R105, R0, RZ, 0x3c, !PT ;  /* 0x0000000069697212 */ /* 0x000fe400078e3cff */
[----:B------:R-:W-:Y:S02]  /*7eb0*/  @P2 R2UR UR36, R103 ;  /* 0x00000000672422ca */ /* 0x000fe400000e0000 */
[----:B------:R-:W-:Y:S02]  /*7ec0*/  SEL R112, R112, RZ, P0 ;  /* 0x000000ff70707207 */ /* 0x000fe40000000000 */
[----:B------:R-:W-:Y:S01]  /*7ed0*/  SEL R45, R45, RZ, P1 ;  /* 0x000000ff2d2d7207 */ /* 0x000fe20000800000 */
[----:B------:R-:W-:Y:S10]  /*7ee0*/  @P2 BRA `(.L_x_136) ;  /* 0xffffffd400f42947 */ /* 0x000ff4000383ffff */
[----:B------:R-:W-:-:S09]  /*7ef0*/  UISETP.NE.AND UP0, UPT, UR51, URZ, UPT ;  /* 0x000000ff3300728c */ /* 0x000fd2000bf05270 */
[----:B------:R-:W-:Y:S05]  /*7f00*/  BRA.U !UP0, `(.L_x_137) ;  /* 0x0000000108487547 */ /* 0x000fea000b800000 */
[----:B------:R-:W1:Y:S02]  /*7f10*/  LDCU.64 UR4, c[0x0][0x890] ;  /* 0x00011200ff0477ac */ /* 0x000e640008000a00 */
[----:B-1----:R-:W-:-:S04]  /*7f20*/  UISETP.NE.U32.AND UP0, UPT, UR4, URZ, UPT ;  /* 0x000000ff0400728c */ /* 0x002fc8000bf05070 */
[----:B------:R-:W-:-:S09]  /*7f30*/  UISETP.NE.AND.EX UP0, UPT, UR5, URZ, UPT, UP0 ;  /* 0x000000ff0500728c */ /* 0x000fd2000bf05300 */
[----:B------:R-:W-:Y:S05]  /*7f40*/  BRA.U UP0, `(.L_x_138) ;  /* 0x00000001000c7547 */ /* 0x000fea000b800000 */
[----:B------:R-:W-:-:S13]  /*7f50*/  FSETP.NEU.AND P0, PT, R49, RZ, PT ;  /* 0x000000ff3100720b */ /* 0x000fda0003f0d000 */
[----:B------:R-:W-:Y:S05]  /*7f60*/  @!P0 EXIT ;  /* 0x000000000000894d */ /* 0x000fea0003800000 */
[----:B------:R-:W-:Y:S05]  /*7f70*/  BRA `(.L_x_137) ;  /* 0x00000000002c7947 */ /* 0x000fea0003800000 */
.L_x_138:
[----:B------:R-:W-:Y:S01]  /*7f80*/  ISETP.NE.AND P0, PT, R111, RZ, PT ;  /* 0x000000ff6f00720c */ /* 0x000fe20003f05270 */
[----:B------:R-:W-:-:S12]  /*7f90*/  BSSY.RECONVERGENT B0, `(.L_x_137) ;  /* 0x0000009000007945 */ /* 0x000fd80003800200 */
[----:B------:R-:W-:Y:S05]  /*7fa0*/  @P0 BRA `(.L_x_139) ;  /* 0x0000000000140947 */ /* 0x000fea0003800000 */
[----:B------:R-:W1:Y:S02]  /*7fb0*/  LDCU.64 UR4, c[0x0][0x888] ;  /* 0x00011100ff0477ac */ /* 0x000e640008000a00 */
[----:B-1----:R-:W-:-:S04]  /*7fc0*/  ISETP.NE.U32.AND P0, PT, RZ, UR4, PT ;  /* 0x00000004ff007c0c */ /* 0x002fc8000bf05070 */
[----:B------:R-:W-:-:S13]  /*7fd0*/  ISETP.NE.AND.EX P0, PT, RZ, UR5, PT, P0 ;  /* 0x00000005ff007c0c */ /* 0x000fda000bf05300 */
[----:B------:R-:W-:Y:S05]  /*7fe0*/  @!P0 EXIT ;  /* 0x000000000000894d */ /* 0x000fea0003800000 */
[----:B------:R-:W-:Y:S05]  /*7ff0*/  BRA `(.L_x_140) ;  /* 0x0000000000087947 */ /* 0x000fea0003800000 */
.L_x_139:
[----:B------:R-:W-:-:S13]  /*8000*/  FSETP.NEU.AND P0, PT, R49, RZ, PT ;  /* 0x000000ff3100720b */ /* 0x000fda0003f0d000 */
[----:B------:R-:W-:Y:S05]  /*8010*/  @!P0 EXIT ;  /* 0x000000000000894d */ /* 0x000fea0003800000 */
.L_x_140:
[----:B------:R-:W-:Y:S05]  /*8020*/  BSYNC.RECONVERGENT B0 ;  /* 0x0000000000007941 */ /* 0x000fea0003800200 */
.L_x_137:
[----:B------:R-:W-:Y:S01]  /*8030*/  ULEA UR4, UR47, UR46, 0x3 ;  /* 0x0000002e2f047291 */ /* 0x000fe2000f8e18ff */
[----:B------:R-:W-:-:S04]  /*8040*/  DEPBAR.LE SB0, 0x0 ;  /* 0x000080000000791a */ /* 0x000fc80000000000 */
[----:B------:R-:W-:-:S04]  /*8050*/  UIADD3 UR4, UPT, UPT, UR4, 0xb8, URZ ;  /* 0x000000b804047890 */ /* 0x000fc8000fffe0ff */
[----:B------:R-:W-:-:S09]  /*8060*/  UPRMT UR4, UR37, 0x654, UR4 ;  /* 0x0000065425047896 */ /* 0x000fd20008000004 */
[----:B------:R-:W-:Y:S01]  /*8070*/  SYNCS.ARRIVE.TRANS64.RED.A1T0 RZ, [UR4], RZ ;  /* 0x000000ffffff79a7 */ /* 0x000fe20008100404 */
[----:B------:R-:W-:Y:S05]  /*8080*/  EXIT ;  /* 0x000000000000794d */ /* 0x000fea0003800000 */
.L_x_25:
[----:B--2---:R2:W4:Y:S02]  /*8090*/  SYNCS.PHASECHK.TRANS64.TRYWAIT P0, [R2+URZ+0x150], R3 ;  /* 0x00015003020075a7 */ /* 0x00452400080011ff */
[----:B----4-:R-:W-:Y:S05]  /*80a0*/  @!P0 NANOSLEEP.SYNCS 0x989680 ;  /* 0x009896800000895d */ /* 0x010fea0003900000 */
[----:B------:R-:W4:Y:S02]  /*80b0*/  @!P0 SYNCS.PHASECHK.TRANS64 P0, [R2+URZ+0x150], R3 ;  /* 0x00015003020085a7 */ /* 0x000f2400080010ff */
[----:B----4-:R-:W-:Y:S05]  /*80c0*/  @!P0 BRA `(.L_x_25) ;  /* 0xfffffffc00f08947 */ /* 0x010fea000383ffff */
[----:B------:R-:W-:Y:S05]  /*80d0*/  BRA `(.L_x_141) ;  /* 0xffffff9400ec7947 */ /* 0x000fea000383ffff */
.L_x_28:
[----:B------:R-:W-:-:S07]  /*80e0*/  MOV R2, UR33 ;  /* 0x0000002100027c02 */ /* 0x000fce0008000f00 */
.L_x_142:
[----:B-1----:R1:W2:Y:S02]  /*80f0*/  SYNCS.PHASECHK.TRANS64.TRYWAIT P0, [R2+URZ+0x50], R4 ;  /* 0x00005004020075a7 */ /* 0x0022a400080011ff */
[----:B--2---:R-:W-:Y:S05]  /*8100*/  @!P0 NANOSLEEP.SYNCS 0x989680 ;  /* 0x009896800000895d */ /* 0x004fea0003900000 */
[----:B------:R-:W2:Y:S02]  /*8110*/  @!P0 SYNCS.PHASECHK.TRANS64 P0, [R2+URZ+0x50], R4 ;  /* 0x00005004020085a7 */ /* 0x000ea400080010ff */
[----:B--2---:R-:W-:Y:S05]  /*8120*/  @!P0 BRA `(.L_x_142) ;  /* 0xfffffffc00f08947 */ /* 0x004fea000383ffff */
[----:B------:R-:W-:Y:S05]  /*8130*/  BRA `(.L_x_27) ;  /* 0xffffff9800547947 */ /* 0x000fea000383ffff */
.L_x_35:
[----:B-1----:R-:W-:-:S07]  /*8140*/  MOV R2, UR17 ;  /* 0x0000001100027c02 */ /* 0x002fce0008000f00 */
.L_x_143:
[----:B-1----:R1:W2:Y:S02]  /*8150*/  SYNCS.PHASECHK.TRANS64.TRYWAIT P0, [R2+URZ+0x50], R4 ;  /* 0x00005004020075a7 */ /* 0x0022a400080011ff */
[----:B--2---:R-:W-:Y:S05]  /*8160*/  @!P0 NANOSLEEP.SYNCS 0x989680 ;  /* 0x009896800000895d */ /* 0x004fea0003900000 */
[----:B------:R-:W2:Y:S02]  /*8170*/  @!P0 SYNCS.PHASECHK.TRANS64 P0, [R2+URZ+0x50], R4 ;  /* 0x00005004020085a7 */ /* 0x000ea400080010ff */
[----:B--2---:R-:W-:Y:S05]  /*8180*/  @!P0 BRA `(.L_x_143) ;  /* 0xfffffffc00f08947 */ /* 0x004fea000383ffff */
[----:B------:R-:W-:Y:S05]  /*8190*/  BRA `(.L_x_34) ;  /* 0xffffff9c00147947 */ /* 0x000fea000383ffff */
.L_x_40:
[----:B-1----:R1:W2:Y:S02]  /*81a0*/  SYNCS.PHASECHK.TRANS64.TRYWAIT P0, [R2+URZ+0xe0], R3 ;  /* 0x0000e003020075a7 */ /* 0x0022a400080011ff */
[----:B--2---:R-:W-:Y:S05]  /*81b0*/  @!P0 NANOSLEEP.SYNCS 0x989680 ;  /* 0x009896800000895d */ /* 0x004fea0003900000 */
[----:B------:R-:W2:Y:S02]  /*81c0*/  @!P0 SYNCS.PHASECHK.TRANS64 P0, [R2+URZ+0xe0], R3 ;  /* 0x0000e003020085a7 */ /* 0x000ea400080010ff */
[----:B--2---:R-:W-:Y:S05]  /*81d0*/  @!P0 BRA `(.L_x_40) ;  /* 0xfffffffc00f08947 */ /* 0x004fea000383ffff */
[----:B------:R-:W-:Y:S05]  /*81e0*/  BRA `(.L_x_144) ;  /* 0xffffff9c00b87947 */ /* 0x000fea000383ffff */
.L_x_44:
[----:B---3--:R-:W-:-:S07]  /*81f0*/  MOV R0, UR5 ;  /* 0x0000000500007c02 */ /* 0x008fce0008000f00 */
.L_x_145:
[----:B-1----:R1:W2:Y:S02]  /*8200*/  SYNCS.PHASECHK.TRANS64.TRYWAIT P0, [R0+URZ], R2 ;  /* 0x00000002000075a7 */ /* 0x0022a400080011ff */
[----:B--2---:R-:W-:Y:S05]  /*8210*/  @!P0 NANOSLEEP.SYNCS 0x989680 ;  /* 0x009896800000895d */ /* 0x004fea0003900000 */
[----:B------:R-:W2:Y:S02]  /*8220*/  @!P0 SYNCS.PHASECHK.TRANS64 P0, [R0+URZ], R2 ;  /* 0x00000002000085a7 */ /* 0x000ea400080010ff */
[----:B--2---:R-:W-:Y:S05]  /*8230*/  @!P0 BRA `(.L_x_145) ;  /* 0xfffffffc00f08947 */ /* 0x004fea000383ffff */
[----:B------:R-:W-:Y:S05]  /*8240*/  BRA `(.L_x_146) ;  /* 0xffffffa400287947 */ /* 0x000fea000383ffff */
.L_x_45:
[----:B---3--:R-:W-:-:S07]  /*8250*/  MOV R0, UR5 ;  /* 0x0000000500007c02 */ /* 0x008fce0008000f00 */
.L_x_147:
[----:B-1----:R1:W2:Y:S02]  /*8260*/  SYNCS.PHASECHK.TRANS64.TRYWAIT P0, [R0+URZ], R3 ;  /* 0x00000003000075a7 */ /* 0x0022a400080011ff */
[----:B--2---:R-:W-:Y:S05]  /*8270*/  @!P0 NANOSLEEP.SYNCS 0x989680 ;  /* 0x009896800000895d */ /* 0x004fea0003900000 */
[----:B------:R-:W2:Y:S02]  /*8280*/  @!P0 SYNCS.PHASECHK.TRANS64 P0, [R0+URZ], R3 ;  /* 0x00000003000085a7 */ /* 0x000ea400080010ff */
[----:B--2---:R-:W-:Y:S05]  /*8290*/  @!P0 BRA `(.L_x_147) ;  /* 0xfffffffc00f08947 */ /* 0x004fea000383ffff */
[----:B------:R-:W-:Y:S05]  /*82a0*/  BRA `(.L_x_148) ;  /* 0xffffffa400347947 */ /* 0x000fea000383ffff */
.L_x_46:
[----:B---3--:R-:W-:-:S07]  /*82b0*/  MOV R0, UR5 ;  /* 0x0000000500007c02 */ /* 0x008fce0008000f00 */
.L_x_149:
[----:B-1----:R1:W2:Y:S02]  /*82c0*/  SYNCS.PHASECHK.TRANS64.TRYWAIT P0, [R0+URZ], R3 ;  /* 0x00000003000075a7 */ /* 0x0022a400080011ff */
[----:B--2---:R-:W-:Y:S05]  /*82d0*/  @!P0 NANOSLEEP.SYNCS 0x989680 ;  /* 0x009896800000895d */ /* 0x004fea0003900000 */
[----:B------:R-:W2:Y:S02]  /*82e0*/  @!P0 SYNCS.PHASECHK.TRANS64 P0, [R0+URZ], R3 ;  /* 0x00000003000085a7 */ /* 0x000ea400080010ff */
[----:B--2---:R-:W-:Y:S05]  /*82f0*/  @!P0 BRA `(.L_x_149) ;  /* 0xfffffffc00f08947 */ /* 0x004fea000383ffff */
[----:B------:R-:W-:Y:S05]  /*8300*/  BRA `(.L_x_150) ;  /* 0xffffffa400407947 */ /* 0x000fea000383ffff */
.L_x_47:
[----:B---3--:R-:W-:-:S07]  /*8310*/  MOV R0, UR5 ;  /* 0x0000000500007c02 */ /* 0x008fce0008000f00 */
.L_x_151:
[----:B-1----:R1:W2:Y:S02]  /*8320*/  SYNCS.PHASECHK.TRANS64.TRYWAIT P0, [R0+URZ], R3 ;  /* 0x00000003000075a7 */ /* 0x0022a400080011ff */
[----:B--2---:R-:W-:Y:S05]  /*8330*/  @!P0 NANOSLEEP.SYNCS 0x989680 ;  /* 0x009896800000895d */ /* 0x004fea0003900000 */
[----:B------:R-:W2:Y:S02]  /*8340*/  @!P0 SYNCS.PHASECHK.TRANS64 P0, [R0+URZ], R3 ;  /* 0x00000003000085a7 */ /* 0x000ea400080010ff */
[----:B--2---:R-:W-:Y:S05]  /*8350*/  @!P0 BRA `(.L_x_151) ;  /* 0xfffffffc00f08947 */ /* 0x004fea000383ffff */
[----:B------:R-:W-:Y:S05]  /*8360*/  BRA `(.L_x_152) ;  /* 0xffffffa4004c7947 */ /* 0x000fea000383ffff */
.L_x_48:
[----:B---3--:R-:W-:-:S07]  /*8370*/  MOV R0, UR5 ;  /* 0x0000000500007c02 */ /* 0x008fce0008000f00 */
.L_x_153:
[----:B-1----:R1:W2:Y:S02]  /*8380*/  SYNCS.PHASECHK.TRANS64.TRYWAIT P0, [R0+URZ], R3 ;  /* 0x00000003000075a7 */ /* 0x0022a400080011ff */
[----:B--2---:R-:W-:Y:S05]  /*8390*/  @!P0 NANOSLEEP.SYNCS 0x989680 ;  /* 0x009896800000895d */ /* 0x004fea0003900000 */
[----:B------:R-:W2:Y:S02]  /*83a0*/  @!P0 SYNCS.PHASECHK.TRANS64 P0, [R0+URZ], R3 ;  /* 0x00000003000085a7 */ /* 0x000ea400080010ff */
[----:B--2---:R-:W-:Y:S05]  /*83b0*/  @!P0 BRA `(.L_x_153) ;  /* 0xfffffffc00f08947 */ /* 0x004fea000383ffff */
[----:B------:R-:W-:Y:S05]  /*83c0*/  BRA `(.L_x_154) ;  /* 0xffffffa400587947 */ /* 0x000fea000383ffff */
.L_x_49:
[----:B---3--:R-:W-:-:S07]  /*83d0*/  MOV R0, UR5 ;  /* 0x0000000500007c02 */ /* 0x008fce0008000f00 */
.L_x_155:
[----:B-1----:R1:W2:Y:S02]  /*83e0*/  SYNCS.PHASECHK.TRANS64.TRYWAIT P0, [R0+URZ], R3 ;  /* 0x00000003000075a7 */ /* 0x0022a400080011ff */
[----:B--2---:R-:W-:Y:S05]  /*83f0*/  @!P0 NANOSLEEP.SYNCS 0x989680 ;  /* 0x009896800000895d */ /* 0x004fea0003900000 */
[----:B------:R-:W2:Y:S02]  /*8400*/  @!P0 SYNCS.PHASECHK.TRANS64 P0, [R0+URZ], R3 ;  /* 0x00000003000085a7 */ /* 0x000ea400080010ff */
[----:B--2---:R-:W-:Y:S05]  /*8410*/  @!P0 BRA `(.L_x_155) ;  /* 0xfffffffc00f08947 */ /* 0x004fea000383ffff */
[----:B------:R-:W-:Y:S05]  /*8420*/  BRA `(.L_x_156) ;  /* 0xffffffa400647947 */ /* 0x000fea000383ffff */
.L_x_50:
[----:B---3--:R-:W-:-:S07]  /*8430*/  MOV R0, UR5 ;  /* 0x0000000500007c02 */ /* 0x008fce0008000f00 */
.L_x_157:
[----:B-1----:R1:W2:Y:S02]  /*8440*/  SYNCS.PHASECHK.TRANS64.TRYWAIT P0, [R0+URZ], R3 ;  /* 0x00000003000075a7 */ /* 0x0022a400080011ff */
[----:B--2---:R-:W-:Y:S05]  /*8450*/  @!P0 NANOSLEEP.SYNCS 0x989680 ;  /* 0x009896800000895d */ /* 0x004fea0003900000 */
[----:B------:R-:W2:Y:S02]  /*8460*/  @!P0 SYNCS.PHASECHK.TRANS64 P0, [R0+URZ], R3 ;  /* 0x00000003000085a7 */ /* 0x000ea400080010ff */
[----:B--2---:R-:W-:Y:S05]  /*8470*/  @!P0 BRA `(.L_x_157) ;  /* 0xfffffffc00f08947 */ /* 0x004fea000383ffff */
[----:B------:R-:W-:Y:S05]  /*8480*/  BRA `(.L_x_158) ;  /* 0xffffffa400707947 */ /* 0x000fea000383ffff */
.L_x_51:
[----:B---3--:R-:W-:-:S07]  /*8490*/  MOV R0, UR5 ;  /* 0x0000000500007c02 */ /* 0x008fce0008000f00 */
.L_x_159:
[----:B-1----:R1:W2:Y:S02]  /*84a0*/  SYNCS.PHASECHK.TRANS64.TRYWAIT P0, [R0+URZ], R3 ;  /* 0x00000003000075a7 */ /* 0x0022a400080011ff */
[----:B--2---:R-:W-:Y:S05]  /*84b0*/  @!P0 NANOSLEEP.SYNCS 0x989680 ;  /* 0x009896800000895d */ /* 0x004fea0003900000 */
[----:B------:R-:W2:Y:S02]  /*84c0*/  @!P0 SYNCS.PHASECHK.TRANS64 P0, [R0+URZ], R3 ;  /* 0x00000003000085a7 */ /* 0x000ea400080010ff */
[----:B--2---:R-:W-:Y:S05]  /*84d0*/  @!P0 BRA `(.L_x_159) ;  /* 0xfffffffc00f08947 */ /* 0x004fea000383ffff */
[----:B------:R-:W-:Y:S05]  /*84e0*/  BRA `(.L_x_160) ;  /* 0xffffffa4007c7947 */ /* 0x000fea000383ffff */
.L_x_52:
[----:B---3--:R-:W-:-:S07]  /*84f0*/  MOV R0, UR5 ;  /* 0x0000000500007c02 */ /* 0x008fce0008000f00 */
.L_x_161:
[----:B-1----:R1:W2:Y:S02]  /*8500*/  SYNCS.PHASECHK.TRANS64.TRYWAIT P0, [R0+URZ], R3 ;  /* 0x00000003000075a7 */ /* 0x0022a400080011ff */
[----:B--2---:R-:W-:Y:S05]  /*8510*/  @!P0 NANOSLEEP.SYNCS 0x989680 ;  /* 0x009896800000895d */ /* 0x004fea0003900000 */
[----:B------:R-:W2:Y:S02]  /*8520*/  @!P0 SYNCS.PHASECHK.TRANS64 P0, [R0+URZ], R3 ;  /* 0x00000003000085a7 */ /* 0x000ea400080010ff */
[----:B--2---:R-:W-:Y:S05]  /*8530*/  @!P0 BRA `(.L_x_161) ;  /* 0xfffffffc00f08947 */ /* 0x004fea000383ffff */
[----:B------:R-:W-:Y:S05]  /*8540*/  BRA `(.L_x_162) ;  /* 0xffffffa400887947 */ /* 0x000fea000383ffff */
.L_x_55:
[----:B-1----:R1:W2:Y:S02]  /*8550*/  SYNCS.PHASECHK.TRANS64.TRYWAIT P0, [R0+URZ+0x140], R4 ;  /* 0x00014004000075a7 */ /* 0x0022a400080011ff */
[----:B--2---:R-:W-:Y:S05]  /*8560*/  @!P0 NANOSLEEP.SYNCS 0x989680 ;  /* 0x009896800000895d */ /* 0x004fea0003900000 */
[----:B------:R-:W2:Y:S02]  /*8570*/  @!P0 SYNCS.PHASECHK.TRANS64 P0, [R0+URZ+0x140], R4 ;  /* 0x00014004000085a7 */ /* 0x000ea400080010ff */
[----:B--2---:R-:W-:Y:S05]  /*8580*/  @!P0 BRA `(.L_x_55) ;  /* 0xfffffffc00f08947 */ /* 0x004fea000383ffff */
[----:B------:R-:W-:Y:S05]  /*8590*/  BRA `(.L_x_163) ;  /* 0xffffffa400e87947 */ /* 0x000fea000383ffff */
.L_x_56:
[----:B------:R-:W-:-:S07]  /*85a0*/  MOV R0, UR5 ;  /* 0x0000000500007c02 */ /* 0x000fce0008000f00 */
.L_x_164:
[----:B-1----:R1:W2:Y:S02]  /*85b0*/  SYNCS.PHASECHK.TRANS64.TRYWAIT P0, [R0+URZ+0xf0], R5 ;  /* 0x0000f005000075a7 */ /* 0x0022a400080011ff */
[----:B--2---:R-:W-:Y:S05]  /*85c0*/  @!P0 NANOSLEEP.SYNCS 0x989680 ;  /* 0x009896800000895d */ /* 0x004fea0003900000 */
[----:B------:R-:W2:Y:S02]  /*85d0*/  @!P0 SYNCS.PHASECHK.TRANS64 P0, [R0+URZ+0xf0], R5 ;  /* 0x0000f005000085a7 */ /* 0x000ea400080010ff */
[----:B--2---:R-:W-:Y:S05]  /*85e0*/  @!P0 BRA `(.L_x_164) ;  /* 0xfffffffc00f08947 */ /* 0x004fea000383ffff */
[----:B------:R-:W-:Y:S05]  /*85f0*/  BRA `(.L_x_165) ;  /* 0xffffffa400f87947 */ /* 0x000fea000383ffff */
.L_x_57:
[----:B-1----:R1:W2:Y:S02]  /*8600*/  SYNCS.PHASECHK.TRANS64.TRYWAIT P1, [R0+URZ+0xe0], R4 ;  /* 0x0000e004000075a7 */ /* 0x0022a400080211ff */
[----:B--2---:R-:W-:Y:S05]  /*8610*/  @!P1 NANOSLEEP.SYNCS 0x989680 ;  /* 0x009896800000995d */ /* 0x004fea0003900000 */
[----:B------:R-:W2:Y:S02]  /*8620*/  @!P1 SYNCS.PHASECHK.TRANS64 P1, [R0+URZ+0xe0], R4 ;  /* 0x0000e004000095a7 */ /* 0x000ea400080210ff */
[----:B--2---:R-:W-:Y:S05]  /*8630*/  @!P1 BRA `(.L_x_57) ;  /* 0xfffffffc00f09947 */ /* 0x004fea000383ffff */
[----:B------:R-:W-:Y:S05]  /*8640*/  BRA `(.L_x_166) ;  /* 0xffffffa800287947 */ /* 0x000fea000383ffff */
.L_x_60:
[----:B------:R-:W-:-:S07]  /*8650*/  MOV R0, UR5 ;  /* 0x0000000500007c02 */ /* 0x000fce0008000f00 */
.L_x_167:
[----:B-1----:R1:W2:Y:S02]  /*8660*/  SYNCS.PHASECHK.TRANS64.TRYWAIT P0, [R0+URZ+0xf0], R2 ;  /* 0x0000f002000075a7 */ /* 0x0022a400080011ff */
[----:B--2---:R-:W-:Y:S05]  /*8670*/  @!P0 NANOSLEEP.SYNCS 0x989680 ;  /* 0x009896800000895d */ /* 0x004fea0003900000 */
[----:B------:R-:W2:Y:S02]  /*8680*/  @!P0 SYNCS.PHASECHK.TRANS64 P0, [R0+URZ+0xf0], R2 ;  /* 0x0000f002000085a7 */ /* 0x000ea400080010ff */
[----:B--2---:R-:W-:Y:S05]  /*8690*/  @!P0 BRA `(.L_x_167) ;  /* 0xfffffffc00f08947 */ /* 0x004fea000383ffff */
[----:B------:R-:W-:Y:S05]  /*86a0*/  BRA `(.L_x_59) ;  /* 0xffffffa8007c7947 */ /* 0x000fea000383ffff */
.L_x_69:
[----:B-1----:R-:W-:-:S04]  /*86b0*/  MOV R4, UR6 ;  /* 0x0000000600047c02 */ /* 0x002fc80008000f00 */
[----:B------:R1:W2:Y:S03]  /*86c0*/  SYNCS.PHASECHK.TRANS64.TRYWAIT P0, [R4+URZ+0x8], R5 ;  /* 0x00000805040075a7 */ /* 0x0002a600080011ff */
[----:B--2---:R-:W-:Y:S05]  /*86d0*/  @!P0 NANOSLEEP.SYNCS 0x989680 ;  /* 0x009896800000895d */ /* 0x004fea0003900000 */
[----:B------:R-:W2:Y:S02]  /*86e0*/  @!P0 SYNCS.PHASECHK.TRANS64 P0, [R4+URZ+0x8], R5 ;  /* 0x00000805040085a7 */ /* 0x000ea400080010ff */
[----:B--2---:R-:W-:Y:S05]  /*86f0*/  @!P0 BRA `(.L_x_69) ;  /* 0xfffffffc00ec8947 */ /* 0x004fea000383ffff */
[----:B------:R-:W-:Y:S05]  /*8700*/  BRA `(.L_x_68) ;  /* 0xffffffac00307947 */ /* 0x000fea000383ffff */
.L_x_71:
[----:B------:R-:W-:Y:S01]  /*8710*/  BSSY B0, `(.L_x_168) ;  /* 0x0000006000007945 */ /* 0x000fe20003800000 */
[----:B------:R-:W-:-:S07]  /*8720*/  MOV R15, 0xffffffff ;  /* 0xffffffff000f7802 */ /* 0x000fce0000000f00 */
[----:B-1---5:R-:W-:Y:S05]  /*8730*/  WARPSYNC.COLLECTIVE R15, `(.L_x_169) ;  /* 0x000000000f0c7348 */ /* 0x022fea0003c00000 */
[----:B------:R-:W-:Y:S02]  /*8740*/  ELECT P6, UR79, PT ;  /* 0x00000000004f782f */ /* 0x000fe400038c0000 */
[----:B------:R-:W-:Y:S01]  /*8750*/  MOV R14, UR79 ;  /* 0x0000004f000e7c02 */ /* 0x000fe20008000f00 */
[----:B-1---5:R-:W-:Y:S10]  /*8760*/  ENDCOLLECTIVE ;  /* 0x000000000000791b */ /* 0x022ff40003800000 */
.L_x_169:
[----:B------:R-:W-:Y:S05]  /*8770*/  BSYNC B0 ;  /* 0x0000000000007941 */ /* 0x000fea0003800000 */
.L_x_168:
[----:B------:R-:W-:Y:S05]  /*8780*/  BRA `(.L_x_170) ;  /* 0xffffffac00607947 */ /* 0x000fea000383ffff */
.L_x_73:
[----:B-1----:R-:W-:-:S04]  /*8790*/  MOV R2, UR6 ;  /* 0x0000000600027c02 */ /* 0x002fc80008000f00 */
[----:B------:R1:W2:Y:S03]  /*87a0*/  SYNCS.PHASECHK.TRANS64.TRYWAIT P0, [R2+URZ+0x8], R3 ;  /* 0x00000803020075a7 */ /* 0x0002a600080011ff */
[----:B--2---:R-:W-:Y:S05]  /*87b0*/  @!P0 NANOSLEEP.SYNCS 0x989680 ;  /* 0x009896800000895d */ /* 0x004fea0003900000 */
[----:B------:R-:W2:Y:S02]  /*87c0*/  @!P0 SYNCS.PHASECHK.TRANS64 P0, [R2+URZ+0x8], R3 ;  /* 0x00000803020085a7 */ /* 0x000ea400080010ff */
[----:B--2---:R-:W-:Y:S05]  /*87d0*/  @!P0 BRA `(.L_x_73) ;  /* 0xfffffffc00ec8947 */ /* 0x004fea000383ffff */
[----:B------:R-:W-:Y:S05]  /*87e0*/  BRA `(.L_x_72) ;  /* 0xffffffac00647947 */ /* 0x000fea000383ffff */
.L_x_74:
[----:B-1----:R1:W2:Y:S02]  /*87f0*/  SYNCS.PHASECHK.TRANS64.TRYWAIT P0, [R0+URZ+0xe0], R4 ;  /* 0x0000e004000075a7 */ /* 0x0022a400080011ff */
[----:B--2---:R-:W-:Y:S05]  /*8800*/  @!P0 NANOSLEEP.SYNCS 0x989680 ;  /* 0x009896800000895d */ /* 0x004fea0003900000 */
[----:B------:R-:W2:Y:S02]  /*8810*/  @!P0 SYNCS.PHASECHK.TRANS64 P0, [R0+URZ+0xe0], R4 ;  /* 0x0000e004000085a7 */ /* 0x000ea400080010ff */
[----:B--2---:R-:W-:Y:S05]  /*8820*/  @!P0 BRA `(.L_x_74) ;  /* 0xfffffffc00f08947 */ /* 0x004fea000383ffff */
[----:B------:R-:W-:Y:S05]  /*8830*/  BRA `(.L_x_171) ;  /* 0xffffffb000507947 */ /* 0x000fea000383ffff */
.L_x_76:
[----:B------:R-:W-:-:S07]  /*8840*/  MOV R0, UR9 ;  /* 0x0000000900007c02 */ /* 0x000fce0008000f00 */
.L_x_172:
[----:B-1----:R1:W2:Y:S02]  /*8850*/  SYNCS.PHASECHK.TRANS64.TRYWAIT P0, [R0+URZ+0x120], R4 ;  /* 0x00012004000075a7 */ /* 0x0022a400080011ff */
[----:B--2---:R-:W-:Y:S05]  /*8860*/  @!P0 NANOSLEEP.SYNCS 0x989680 ;  /* 0x009896800000895d */ /* 0x004fea0003900000 */
[----:B------:R-:W2:Y:S02]  /*8870*/  @!P0 SYNCS.PHASECHK.TRANS64 P0, [R0+URZ+0x120], R4 ;  /* 0x00012004000085a7 */ /* 0x000ea400080010ff */
[----:B--2---:R-:W-:Y:S05]  /*8880*/  @!P0 BRA `(.L_x_172) ;  /* 0xfffffffc00f08947 */ /* 0x004fea000383ffff */
[----:B------:R-:W-:Y:S05]  /*8890*/  BRA `(.L_x_173) ;  /* 0xffffffb0009c7947 */ /* 0x000fea000383ffff */
.L_x_79:
[----:B------:R-:W-:Y:S07]  /*88a0*/  MOV R0, UR8 ;  /* 0x0000000800007c02 */ /* 0x000fee0008000f00 */
.L_x_174:
[----:B-1----:R1:W2:Y:S02]  /*88b0*/  SYNCS.PHASECHK.TRANS64.TRYWAIT P0, [R0+URZ], R4 ;  /* 0x00000004000075a7 */ /* 0x0022a400080011ff */
[----:B--2---:R-:W-:Y:S05]  /*88c0*/  @!P0 NANOSLEEP.SYNCS 0x989680 ;  /* 0x009896800000895d */ /* 0x004fea0003900000 */
[----:B------:R-:W2:Y:S02]  /*88d0*/  @!P0 SYNCS.PHASECHK.TRANS64 P0, [R0+URZ], R4 ;  /* 0x00000004000085a7 */ /* 0x000ea400080010ff */
[----:B--2---:R-:W-:Y:S05]  /*88e0*/  @!P0 BRA `(.L_x_174) ;  /* 0xfffffffc00f08947 */ /* 0x004fea000383ffff */
[----:B------:R-:W-:Y:S05]  /*88f0*/  BRA `(.L_x_78) ;  /* 0xffffffb000b07947 */ /* 0x000fea000383ffff */
.L_x_83:
[----:B-1----:R-:W-:-:S07]  /*8900*/  MOV R0, UR8 ;  /* 0x0000000800007c02 */ /* 0x002fce0008000f00 */
.L_x_175:
[----:B-1----:R1:W2:Y:S02]  /*8910*/  SYNCS.PHASECHK.TRANS64.TRYWAIT P0, [R0+URZ], R2 ;  /* 0x00000002000075a7 */ /* 0x0022a400080011ff */
[----:B--2---:R-:W-:Y:S05]  /*8920*/  @!P0 NANOSLEEP.SYNCS 0x989680 ;  /* 0x009896800000895d */ /* 0x004fea0003900000 */
[----:B------:R-:W2:Y:S02]  /*8930*/  @!P0 SYNCS.PHASECHK.TRANS64 P0, [R0+URZ], R2 ;  /* 0x00000002000085a7 */ /* 0x000ea400080010ff */
[----:B--2---:R-:W-:Y:S05]  /*8940*/  @!P0 BRA `(.L_x_175) ;  /* 0xfffffffc00f08947 */ /* 0x004fea000383ffff */
[----:B------:R-:W-:Y:S05]  /*8950*/  BRA `(.L_x_176) ;  /* 0xffffffb400a47947 */ /* 0x000fea000383ffff */
.L_x_84:
[----:B------:R-:W-:-:S07]  /*8960*/  MOV R0, UR8 ;  /* 0x0000000800007c02 */ /* 0x000fce0008000f00 */
.L_x_177:
[----:B-1----:R1:W2:Y:S02]  /*8970*/  SYNCS.PHASECHK.TRANS64.TRYWAIT P0, [R0+URZ], R3 ;  /* 0x00000003000075a7 */ /* 0x0022a400080011ff */
[----:B--2---:R-:W-:Y:S05]  /*8980*/  @!P0 NANOSLEEP.SYNCS 0x989680 ;  /* 0x009896800000895d */ /* 0x004fea0003900000 */
[----:B------:R-:W2:Y:S02]  /*8990*/  @!P0 SYNCS.PHASECHK.TRANS64 P0, [R0+URZ], R3 ;  /* 0x00000003000085a7 */ /* 0x000ea400080010ff */
[----:B--2---:R-:W-:Y:S05]  /*89a0*/  @!P0 BRA `(.L_x_177) ;  /* 0xfffffffc00f08947 */ /* 0x004fea000383ffff */
[----:B------:R-:W-:Y:S05]  /*89b0*/  BRA `(.L_x_178) ;  /* 0xffffffb400b07947 */ /* 0x000fea000383ffff */
.L_x_85:
[----:B------:R-:W-:-:S07]  /*89c0*/  MOV R0, UR8 ;  /* 0x0000000800007c02 */ /* 0x000fce0008000f00 */
.L_x_179:
[----:B-1----:R1:W2:Y:S02]  /*89d0*/  SYNCS.PHASECHK.TRANS64.TRYWAIT P0, [R0+URZ], R3 ;  /* 0x00000003000075a7 */ /* 0x0022a400080011ff */
[----:B--2---:R-:W-:Y:S05]  /*89e0*/  @!P0 NANOSLEEP.SYNCS 0x989680 ;  /* 0x009896800000895d */ /* 0x004fea0003900000 */
[----:B------:R-:W2:Y:S02]  /*89f0*/  @!P0 SYNCS.PHASECHK.TRANS64 P0, [R0+URZ], R3 ;  /* 0x00000003000085a7 */ /* 0x000ea400080010ff */
[----:B--2---:R-:W-:Y:S05]  /*8a00*/  @!P0 BRA `(.L_x_179) ;  /* 0xfffffffc00f08947 */ /* 0x004fea000383ffff */
[----:B------:R-:W-:Y:S05]  /*8a10*/  BRA `(.L_x_180) ;  /* 0xffffffb400bc7947 */ /* 0x000fea000383ffff */
.L_x_88:
[----:B------:R-:W-:-:S07]  /*8a20*/  MOV R0, UR7 ;  /* 0x0000000700007c02 */ /* 0x000fce0008000f00 */
.L_x_181:
[----:B-1----:R1:W2:Y:S02]  /*8a30*/  SYNCS.PHASECHK.TRANS64.TRYWAIT P1, [R0+URZ+0x160], R2 ;  /* 0x00016002000075a7 */ /* 0x0022a400080211ff */
[----:B--2---:R-:W-:Y:S05]  /*8a40*/  @!P1 NANOSLEEP.SYNCS 0x989680 ;  /* 0x009896800000995d */ /* 0x004fea0003900000 */
[----:B------:R-:W2:Y:S02]  /*8a50*/  @!P1 SYNCS.PHASECHK.TRANS64 P1, [R0+URZ+0x160], R2 ;  /* 0x00016002000095a7 */ /* 0x000ea400080210ff */
[----:B--2---:R-:W-:Y:S05]  /*8a60*/  @!P1 BRA `(.L_x_181) ;  /* 0xfffffffc00f09947 */ /* 0x004fea000383ffff */
[----:B------:R-:W-:Y:S05]  /*8a70*/  BRA `(.L_x_182) ;  /* 0xffffffb800087947 */ /* 0x000fea000383ffff */
.L_x_93:
[----:B--2---:R2:W4:Y:S02]  /*8a80*/  SYNCS.PHASECHK.TRANS64.TRYWAIT P0, [R0+URZ+0xe0], R2 ;  /* 0x0000e002000075a7 */ /* 0x00452400080011ff */
[----:B----4-:R-:W-:Y:S05]  /*8a90*/  @!P0 NANOSLEEP.SYNCS 0x989680 ;  /* 0x009896800000895d */ /* 0x010fea0003900000 */
[----:B------:R-:W4:Y:S02]  /*8aa0*/  @!P0 SYNCS.PHASECHK.TRANS64 P0, [R0+URZ+0xe0], R2 ;  /* 0x0000e002000085a7 */ /* 0x000f2400080010ff */
[----:B----4-:R-:W-:Y:S05]  /*8ab0*/  @!P0 BRA `(.L_x_93) ;  /* 0xfffffffc00f08947 */ /* 0x010fea000383ffff */
[----:B------:R-:W-:Y:S05]  /*8ac0*/  BRA `(.L_x_183) ;  /* 0xffffffbc000c7947 */ /* 0x000fea000383ffff */
.L_x_96:
[----:B------:R-:W-:Y:S07]  /*8ad0*/  MOV R0, UR6 ;  /* 0x0000000600007c02 */ /* 0x000fee0008000f00 */
.L_x_184:
[----:B--2---:R2:W4:Y:S02]  /*8ae0*/  SYNCS.PHASECHK.TRANS64.TRYWAIT P0, [R0+URZ+0xd8], R2 ;  /* 0x0000d802000075a7 */ /* 0x00452400080011ff */
[----:B----4-:R-:W-:Y:S05]  /*8af0*/  @!P0 NANOSLEEP.SYNCS 0x989680 ;  /* 0x009896800000895d */ /* 0x010fea0003900000 */
[----:B------:R-:W4:Y:S02]  /*8b00*/  @!P0 SYNCS.PHASECHK.TRANS64 P0, [R0+URZ+0xd8], R2 ;  /* 0x0000d802000085a7 */ /* 0x000f2400080010ff */
[----:B----4-:R-:W-:Y:S05]  /*8b10*/  @!P0 BRA `(.L_x_184) ;  /* 0xfffffffc00f08947 */ /* 0x010fea000383ffff */
[----:B------:R-:W-:Y:S05]  /*8b20*/  BRA `(.L_x_95) ;  /* 0xffffffbc00ec7947 */ /* 0x000fea000383ffff */
.L_x_99:
[----:B------:R-:W-:Y:S07]  /*8b30*/  MOV R0, UR15 ;  /* 0x0000000f00007c02 */ /* 0x000fee0008000f00 */
.L_x_185:
[----:B-1----:R1:W2:Y:S02]  /*8b40*/  SYNCS.PHASECHK.TRANS64.TRYWAIT P0, [R0+URZ+0xb8], R9 ;  /* 0x0000b809000075a7 */ /* 0x0022a400080011ff */
[----:B--2---:R-:W-:Y:S05]  /*8b50*/  @!P0 NANOSLEEP.SYNCS 0x989680 ;  /* 0x009896800000895d */ /* 0x004fea0003900000 */
[----:B------:R-:W2:Y:S02]  /*8b60*/  @!P0 SYNCS.PHASECHK.TRANS64 P0, [R0+URZ+0xb8], R9 ;  /* 0x0000b809000085a7 */ /* 0x000ea400080010ff */
[----:B--2---:R-:W-:Y:S05]  /*8b70*/  @!P0 BRA `(.L_x_185) ;  /* 0xfffffffc00f08947 */ /* 0x004fea000383ffff */
[----:B------:R-:W-:Y:S05]  /*8b80*/  BRA `(.L_x_186) ;  /* 0xffffffc000647947 */ /* 0x000fea000383ffff */
.L_x_100:
[----:B------:R-:W-:Y:S07]  /*8b90*/  MOV R0, UR13 ;  /* 0x0000000d00007c02 */ /* 0x000fee0008000f00 */
.L_x_187:
[----:B-1----:R1:W2:Y:S02]  /*8ba0*/  SYNCS.PHASECHK.TRANS64.TRYWAIT P0, [R0+URZ+0xb8], R14 ;  /* 0x0000b80e000075a7 */ /* 0x0022a400080011ff */
[----:B--2---:R-:W-:Y:S05]  /*8bb0*/  @!P0 NANOSLEEP.SYNCS 0x989680 ;  /* 0x009896800000895d */ /* 0x004fea0003900000 */
[----:B------:R-:W2:Y:S02]  /*8bc0*/  @!P0 SYNCS.PHASECHK.TRANS64 P0, [R0+URZ+0xb8], R14 ;  /* 0x0000b80e000085a7 */ /* 0x000ea400080010ff */
[----:B--2---:R-:W-:Y:S05]  /*8bd0*/  @!P0 BRA `(.L_x_187) ;  /* 0xfffffffc00f08947 */ /* 0x004fea000383ffff */
[----:B------:R-:W-:Y:S05]  /*8be0*/  BRA `(.L_x_188) ;  /* 0xffffffc400047947 */ /* 0x000fea000383ffff */
.L_x_102:
[----:B------:R-:W-:-:S07]  /*8bf0*/  MOV R0, UR4 ;  /* 0x0000000400007c02 */ /* 0x000fce0008000f00 */
.L_x_189:
[----:B-1----:R1:W4:Y:S02]  /*8c00*/  SYNCS.PHASECHK.TRANS64.TRYWAIT P0, [R0+URZ], R2 ;  /* 0x00000002000075a7 */ /* 0x00232400080011ff */
[----:B----4-:R-:W-:Y:S05]  /*8c10*/  @!P0 NANOSLEEP.SYNCS 0x989680 ;  /* 0x009896800000895d */ /* 0x010fea0003900000 */
[----:B------:R-:W4:Y:S02]  /*8c20*/  @!P0 SYNCS.PHASECHK.TRANS64 P0, [R0+URZ], R2 ;  /* 0x00000002000085a7 */ /* 0x000f2400080010ff */
[----:B----4-:R-:W-:Y:S05]  /*8c30*/  @!P0 BRA `(.L_x_189) ;  /* 0xfffffffc00f08947 */ /* 0x010fea000383ffff */
[----:B------:R-:W-:Y:S05]  /*8c40*/  BRA `(.L_x_190) ;  /* 0xffffffc400907947 */ /* 0x000fea000383ffff */
.L_x_103:
[----:B------:R-:W-:-:S07]  /*8c50*/  MOV R0, UR4 ;  /* 0x0000000400007c02 */ /* 0x000fce0008000f00 */
.L_x_191:
[----:B-1----:R1:W4:Y:S02]  /*8c60*/  SYNCS.PHASECHK.TRANS64.TRYWAIT P0, [R0+URZ], R2 ;  /* 0x00000002000075a7 */ /* 0x00232400080011ff */
[----:B----4-:R-:W-:Y:S05]  /*8c70*/  @!P0 NANOSLEEP.SYNCS 0x989680 ;  /* 0x009896800000895d */ /* 0x010fea0003900000 */
[----:B------:R-:W4:Y:S02]  /*8c80*/  @!P0 SYNCS.PHASECHK.TRANS64 P0, [R0+URZ], R2 ;  /* 0x00000002000085a7 */ /* 0x000f2400080010ff */
[----:B----4-:R-:W-:Y:S05]  /*8c90*/  @!P0 BRA `(.L_x_191) ;  /* 0xfffffffc00f08947 */ /* 0x010fea000383ffff */
[----:B------:R-:W-:Y:S05]  /*8ca0*/  BRA `(.L_x_192) ;  /* 0xffffffc4009c7947 */ /* 0x000fea000383ffff */
.L_x_105:
[----:B--2---:R2:W4:Y:S02]  /*8cb0*/  SYNCS.PHASECHK.TRANS64.TRYWAIT P0, [R0+URZ+0xe0], R2 ;  /* 0x0000e002000075a7 */ /* 0x00452400080011ff */
[----:B----4-:R-:W-:Y:S05]  /*8cc0*/  @!P0 NANOSLEEP.SYNCS 0x989680 ;  /* 0x009896800000895d */ /* 0x010fea0003900000 */
[----:B------:R-:W4:Y:S02]  /*8cd0*/  @!P0 SYNCS.PHASECHK.TRANS64 P0, [R0+URZ+0xe0], R2 ;  /* 0x0000e002000085a7 */ /* 0x000f2400080010ff */
[----:B----4-:R-:W-:Y:S05]  /*8ce0*/  @!P0 BRA `(.L_x_105) ;  /* 0xfffffffc00f08947 */ /* 0x010fea000383ffff */
[----:B------:R-:W-:Y:S05]  /*8cf0*/  BRA `(.L_x_193) ;  /* 0xffffffc800847947 */ /* 0x000fea000383ffff */
.L_x_116:
[----:B-1----:R1:W4:Y:S02]  /*8d00*/  SYNCS.PHASECHK.TRANS64.TRYWAIT P1, [R0+URZ+0xa0], R3 ;  /* 0x0000a003000075a7 */ /* 0x00232400080211ff */
[----:B----4-:R-:W-:Y:S05]  /*8d10*/  @!P1 NANOSLEEP.SYNCS 0x989680 ;  /* 0x009896800000995d */ /* 0x010fea0003900000 */
[----:B------:R-:W4:Y:S02]  /*8d20*/  @!P1 SYNCS.PHASECHK.TRANS64 P1, [R0+URZ+0xa0], R3 ;  /* 0x0000a003000095a7 */ /* 0x000f2400080210ff */
[----:B----4-:R-:W-:Y:S05]  /*8d30*/  @!P1 BRA `(.L_x_116) ;  /* 0xfffffffc00f09947 */ /* 0x010fea000383ffff */
[----:B------:R-:W-:Y:S05]  /*8d40*/  BRA `(.L_x_115) ;  /* 0xffffffd400c87947 */ /* 0x000fea000383ffff */
.L_x_118:
[----:B-1----:R1:W2:Y:S02]  /*8d50*/  SYNCS.PHASECHK.TRANS64.TRYWAIT P0, [R110+URZ+0x100], R2 ;  /* 0x000100026e0075a7 */ /* 0x0022a400080011ff */
[----:B--2---:R-:W-:Y:S05]  /*8d60*/  @!P0 NANOSLEEP.SYNCS 0x989680 ;  /* 0x009896800000895d */ /* 0x004fea0003900000 */
[----:B------:R-:W2:Y:S02]  /*8d70*/  @!P0 SYNCS.PHASECHK.TRANS64 P0, [R110+URZ+0x100], R2 ;  /* 0x000100026e0085a7 */ /* 0x000ea400080010ff */
[----:B--2---:R-:W-:Y:S05]  /*8d80*/  @!P0 BRA `(.L_x_118) ;  /* 0xfffffffc00f08947 */ /* 0x004fea000383ffff */
[----:B------:R-:W-:Y:S05]  /*8d90*/  BRA `(.L_x_117) ;  /* 0xffffffd800007947 */ /* 0x000fea000383ffff */
.L_x_129:
[----:B--2---:R2:W3:Y:S02]  /*8da0*/  SYNCS.PHASECHK.TRANS64.TRYWAIT P0, [R2+URZ+0xa0], R71 ;  /* 0x0000a047020075a7 */ /* 0x0044e400080011ff */
[----:B---3--:R-:W-:Y:S05]  /*8db0*/  @!P0 NANOSLEEP.SYNCS 0x989680 ;  /* 0x009896800000895d */ /* 0x008fea0003900000 */
[----:B------:R-:W3:Y:S02]  /*8dc0*/  @!P0 SYNCS.PHASECHK.TRANS64 P0, [R2+URZ+0xa0], R71 ;  /* 0x0000a047020085a7 */ /* 0x000ee400080010ff */
[----:B---3--:R-:W-:Y:S05]  /*8dd0*/  @!P0 BRA `(.L_x_129) ;  /* 0xfffffffc00f08947 */ /* 0x008fea000383ffff */
[----:B------:R-:W-:Y:S05]  /*8de0*/  BRA `(.L_x_128) ;  /* 0xffffffe000e87947 */ /* 0x000fea000383ffff */
        .weak           $__internal_0_$__cuda_sm10x_tcgen05_guardrail_trap_col_being_dealloced_not_returned_by_alloc
        .type           $__internal_0_$__cuda_sm10x_tcgen05_guardrail_trap_col_being_dealloced_not_returned_by_alloc,@function
        .size           $__internal_0_$__cuda_sm10x_tcgen05_guardrail_trap_col_being_dealloced_not_returned_by_alloc,($__internal_1_$__cuda_sm10x_tcgen05_guardrail_trap_phase_invalid_during_alloc - $__internal_0_$__cuda_sm10x_tcgen05_guardrail_trap_col_being_dealloced_not_returned_by_alloc)
$__internal_0_$__cuda_sm10x_tcgen05_guardrail_trap_col_being_dealloced_not_returned_by_alloc:
[----:B------:R-:W-:Y:S05]  /*8df0*/  BPT.TRAP 0x1 ;  /* 0x000000040000795c */ /* 0x000fea0000300000 */
[----:B------:R-:W-:-:S04]  /*8e00*/  HFMA2 R3, -RZ, RZ, 0, 0 ;  /* 0x00000000ff037431 */ /* 0x000fc800000001ff */
[----:B------:R-:W-:Y:S05]  /*8e10*/  RET.REL.NODEC R2 `(_ZN7cutlass13device_kernelINS_4gemm6kernel13GemmUniversalIN4cute5tupleIJiiiiEEENS1_10collective13CollectiveMmaINS1_35MainloopSm100TmaUmmaWarpSpecializedILi10ELi2ELi4ENS5_IJNS4_1CILi2EEENSA_ILi1EEESC_EEEEENS5_IJNSA_ILi256EEENSA_ILi64EEESG_EEENS_6half_tENS5_IJlSC_lEEESI_SJ_NS4_8TiledMMAINS4_8MMA_AtomIJNS4_26SM100_MMA_F16BF16_2x1SM_SSISI_SI_fLi256ELi64ELNS4_4UMMA5MajorE0ELSO_0ELNSN_7ScaleInE0ELSP_0EEEEEENS4_6LayoutINS5_IJSC_SC_SC_EEENS5_IJNSA_ILi0EEESU_SU_EEEEENS5_IJNS4_10UnderscoreESX_SX_EEEEENS4_18SM100_TMA_2SM_LOADENS4_14ComposedLayoutINS4_7SwizzleILi3ELi4ELi3EEENS4_18smem_ptr_flag_bitsILi16EEENSS_INS5_IJNSA_ILi8EEESG_EEENS5_IJSG_SC_EEEEEEEvNS4_8identityES10_S1A_vS1B_EENS_8epilogue10collective18CollectiveEpilogueINS1D_23Sm100TmaWarpSpecializedILi3ELi2ELi32ELb1ELb0EEEJNS5_IJNSA_ILi128EEESG_SG_EEENS5_IJNSS_IS1I_SC_EENSS_INSA_ILi32EEESC_EEEEESI_SJ_SI_SJ_NS1D_6fusion15FusionCallbacksIS1H_NS1O_13LinCombEltActINS1D_6thread4ReLuESI_fSI_fLNS_15FloatRoundStyleE2EEES1J_S1N_JEEENS4_5SM1004TMEM4LOAD26SM100_TMEM_LOAD_32dp32b32xENS4_13SM90_TMA_LOADENS11_INS12_ILi2ELi4ELi3EEES15_NSS_INS5_IJS16_S1L_EEENS5_IJS1L_SC_EEEEEEENS4_39AutoVectorizingCopyWithAssumedAlignmentILi128EEENS4_14SM90_TMA_STOREES25_S27_S27_EEEvvEEEEvNT_6ParamsE) ;  /* 0xffffff7002787950 */ /* 0x000fea0003c3ffff */
        .weak           $__internal_1_$__cuda_sm10x_tcgen05_guardrail_trap_phase_invalid_during_alloc
        .type           $__internal_1_$__cuda_sm10x_tcgen05_guardrail_trap_phase_invalid_during_alloc,@function
        .size           $__internal_1_$__cuda_sm10x_tcgen05_guardrail_trap_phase_invalid_during_alloc,($__internal_2_$__cuda_sm10x_tcgen05_guardrail_trap_unallocated_columns_being_dealloced - $__internal_1_$__cuda_sm10x_tcgen05_guardrail_trap_phase_invalid_during_alloc)
$__internal_1_$__cuda_sm10x_tcgen05_guardrail_trap_phase_invalid_during_alloc:
[----:B------:R-:W-:Y:S05]  /*8e20*/  BPT.TRAP 0x1 ;  /* 0x000000040000795c */ /* 0x000fea0000300000 */
[----:B------:R-:W-:-:S04]  /*8e30*/  MOV R3, 0x0 ;  /* 0x0000000000037802 */ /* 0x000fc80000000f00 */
[----:B------:R-:W-:Y:S05]  /*8e40*/  RET.REL.NODEC R2 `(_ZN7cutlass13device_kernelINS_4gemm6kernel13GemmUniversalIN4cute5tupleIJiiiiEEENS1_10collective13CollectiveMmaINS1_35MainloopSm100TmaUmmaWarpSpecializedILi10ELi2ELi4ENS5_IJNS4_1CILi2EEENSA_ILi1EEESC_EEEEENS5_IJNSA_ILi256EEENSA_ILi64EEESG_EEENS_6half_tENS5_IJlSC_lEEESI_SJ_NS4_8TiledMMAINS4_8MMA_AtomIJNS4_26SM100_MMA_F16BF16_2x1SM_SSISI_SI_fLi256ELi64ELNS4_4UMMA5MajorE0ELSO_0ELNSN_7ScaleInE0ELSP_0EEEEEENS4_6LayoutINS5_IJSC_SC_SC_EEENS5_IJNSA_ILi0EEESU_SU_EEEEENS5_IJNS4_10UnderscoreESX_SX_EEEEENS4_18SM100_TMA_2SM_LOADENS4_14ComposedLayoutINS4_7SwizzleILi3ELi4ELi3EEENS4_18smem_ptr_flag_bitsILi16EEENSS_INS5_IJNSA_ILi8EEESG_EEENS5_IJSG_SC_EEEEEEEvNS4_8identityES10_S1A_vS1B_EENS_8epilogue10collective18CollectiveEpilogueINS1D_23Sm100TmaWarpSpecializedILi3ELi2ELi32ELb1ELb0EEEJNS5_IJNSA_ILi128EEESG_SG_EEENS5_IJNSS_IS1I_SC_EENSS_INSA_ILi32EEESC_EEEEESI_SJ_SI_SJ_NS1D_6fusion15FusionCallbacksIS1H_NS1O_13LinCombEltActINS1D_6thread4ReLuESI_fSI_fLNS_15FloatRoundStyleE2EEES1J_S1N_JEEENS4_5SM1004TMEM4LOAD26SM100_TMEM_LOAD_32dp32b32xENS4_13SM90_TMA_LOADENS11_INS12_ILi2ELi4ELi3EEES15_NSS_INS5_IJS16_S1L_EEENS5_IJS1L_SC_EEEEEEENS4_39AutoVectorizingCopyWithAssumedAlignmentILi128EEENS4_14SM90_TMA_STOREES25_S27_S27_EEEvvEEEEvNT_6ParamsE) ;  /* 0xffffff70026c7950 */ /* 0x000fea0003c3ffff */
        .weak           $__internal_2_$__cuda_sm10x_tcgen05_guardrail_trap_unallocated_columns_being_dealloced
        .type           $__internal_2_$__cuda_sm10x_tcgen05_guardrail_trap_unallocated_columns_being_dealloced,@function
        .size           $__internal_2_$__cuda_sm10x_tcgen05_guardrail_trap_unallocated_columns_being_dealloced,(.L_x_195 - $__internal_2_$__cuda_sm10x_tcgen05_guardrail_trap_unallocated_columns_being_dealloced)
$__internal_2_$__cuda_sm10x_tcgen05_guardrail_trap_unallocated_columns_being_dealloced:
[----:B------:R-:W-:Y:S05]  /*8e50*/  BPT.TRAP 0x1 ;  /* 0x000000040000795c */ /* 0x000fea0000300000 */
[----:B------:R-:W-:-:S04]  /*8e60*/  HFMA2 R3, -RZ, RZ, 0, 0 ;  /* 0x00000000ff037431 */ /* 0x000fc800000001ff */
[----:B------:R-:W-:Y:S05]  /*8e70*/  RET.REL.NODEC R2 `(_ZN7cutlass13device_kernelINS_4gemm6kernel13GemmUniversalIN4cute5tupleIJiiiiEEENS1_10collective13CollectiveMmaINS1_35MainloopSm100TmaUmmaWarpSpecializedILi10ELi2ELi4ENS5_IJNS4_1CILi2EEENSA_ILi1EEESC_EEEEENS5_IJNSA_ILi256EEENSA_ILi64EEESG_EEENS_6half_tENS5_IJlSC_lEEESI_SJ_NS4_8TiledMMAINS4_8MMA_AtomIJNS4_26SM100_MMA_F16BF16_2x1SM_SSISI_SI_fLi256ELi64ELNS4_4UMMA5MajorE0ELSO_0ELNSN_7ScaleInE0ELSP_0EEEEEENS4_6LayoutINS5_IJSC_SC_SC_EEENS5_IJNSA_ILi0EEESU_SU_EEEEENS5_IJNS4_10UnderscoreESX_SX_EEEEENS4_18SM100_TMA_2SM_LOADENS4_14ComposedLayoutINS4_7SwizzleILi3ELi4ELi3EEENS4_18smem_ptr_flag_bitsILi16EEENSS_INS5_IJNSA_ILi8EEESG_EEENS5_IJSG_SC_EEEEEEEvNS4_8identityES10_S1A_vS1B_EENS_8epilogue10collective18CollectiveEpilogueINS1D_23Sm100TmaWarpSpecializedILi3ELi2ELi32ELb1ELb0EEEJNS5_IJNSA_ILi128EEESG_SG_EEENS5_IJNSS_IS1I_SC_EENSS_INSA_ILi32EEESC_EEEEESI_SJ_SI_SJ_NS1D_6fusion15FusionCallbacksIS1H_NS1O_13LinCombEltActINS1D_6thread4ReLuESI_fSI_fLNS_15FloatRoundStyleE2EEES1J_S1N_JEEENS4_5SM1004TMEM4LOAD26SM100_TMEM_LOAD_32dp32b32xENS4_13SM90_TMA_LOADENS11_INS12_ILi2ELi4ELi3EEES15_NSS_INS5_IJS16_S1L_EEENS5_IJS1L_SC_EEEEEEENS4_39AutoVectorizingCopyWithAssumedAlignmentILi128EEENS4_14SM90_TMA_STOREES25_S27_S27_EEEvvEEEEvNT_6ParamsE) ;  /* 0xffffff7002607950 */ /* 0x000fea0003c3ffff */
.L_x_194:
[----:B------:R-:W-:-:S00]  /*8e80*/  BRA `(.L_x_194) ;  /* 0xfffffffc00fc7947 */ /* 0x000fc0000383ffff */
[----:B------:R-:W-:-:S00]  /*8e90*/  NOP ;  /* 0x0000000000007918 */ /* 0x000fc00000000000 */
        /* <DEDUP_REMOVED lines=14> */
.L_x_195:


//--------------------- .nv.global.init           --------------------------
	.section	.nv.global.init,"aw",@progbits
.nv.global.init:
	.type		$str$27,@object
	.size		$str$27,($str$28 - $str$27)
$str$27:
        /*0000*/ 	.byte	0x28, 0x61, 0x64, 0x64, 0x72, 0x65, 0x73, 0x73, 0x20, 0x26, 0x20, 0x6d, 0x61, 0x73, 0x6b, 0x29
        /*0010*/ 	.byte	0x20, 0x3d, 0x3d, 0x20, 0x30, 0x00
	.type		$str$28,@object
	.size		$str$28,($str$26 - $str$28)
$str$28:
        /*0016*/ 	.byte	0x2f, 0x74, 0x6d, 0x70, 0x2f, 0x63, 0x75, 0x74, 0x6c, 0x61, 0x73, 0x73, 0x5f, 0x73, 0x77, 0x65
        /*0026*/ 	.byte	0x65, 0x70, 0x5f, 0x73, 0x72, 0x63, 0x2f, 0x69, 0x6e, 0x63, 0x6c, 0x75, 0x64, 0x65, 0x2f, 0x63
        /*0036*/ 	.byte	0x75, 0x74, 0x65, 0x2f, 0x70, 0x6f, 0x69, 0x6e, 0x74, 0x65, 0x72, 0x5f, 0x66, 0x6c, 0x61, 0x67
        /*0046*/ 	.byte	0x67, 0x65, 0x64, 0x2e, 0x68, 0x70, 0x70, 0x00
	.type		$str$26,@object
	.size		$str$26,($str$25 - $str$26)
$str$26:
        /*004e*/ 	.byte	0x2f, 0x74, 0x6d, 0x70, 0x2f, 0x63, 0x75, 0x74, 0x6c, 0x61, 0x73, 0x73, 0x5f, 0x73, 0x77, 0x65
        /*005e*/ 	.byte	0x65, 0x70, 0x5f, 0x73, 0x72, 0x63, 0x2f, 0x69, 0x6e, 0x63, 0x6c, 0x75, 0x64, 0x65, 0x2f, 0x63
        /*006e*/ 	.byte	0x75, 0x74, 0x65, 0x2f, 0x61, 0x74, 0x6f, 0x6d, 0x2f, 0x63, 0x6f, 0x70, 0x79, 0x5f, 0x74, 0x72
        /*007e*/ 	.byte	0x61, 0x69, 0x74, 0x73, 0x5f, 0x73, 0x6d, 0x31, 0x30, 0x30, 0x2e, 0x68, 0x70, 0x70, 0x00
	.type		$str$25,@object
	.size		$str$25,(__unnamed_1 - $str$25)
$str$25:
        /*008d*/ 	.byte	0x28, 0x28, 0x75, 0x69, 0x6e, 0x74, 0x33, 0x32, 0x5f, 0x74, 0x28, 0x74, 0x68, 0x72, 0x65, 0x61
        /*009d*/ 	.byte	0x64, 0x49, 0x64, 0x78, 0x2e, 0x78, 0x29, 0x20, 0x2f, 0x20, 0x33, 0x32, 0x29, 0x20, 0x25, 0x20
        /*00ad*/ 	.byte	0x34, 0x29, 0x20, 0x3d, 0x3d, 0x20, 0x28, 0x28, 0x28, 0x74, 0x6d, 0x65, 0x6d, 0x5f, 0x61, 0x64
        /*00bd*/ 	.byte	0x64, 0x72, 0x20, 0x3e, 0x3e, 0x20, 0x31, 0x36, 0x29, 0x20, 0x2f, 0x20, 0x33, 0x32, 0x29, 0x20
        /*00cd*/ 	.byte	0x25, 0x20, 0x34, 0x29, 0x00
	.type		__unnamed_1,@object
	.size		__unnamed_1,(__unnamed_2 - __unnamed_1)
__unnamed_1:
        /*00d2*/ 	.byte	0x61, 0x75, 0x74, 0x6f, 0x20, 0x63, 0x75, 0x74, 0x65, 0x3a, 0x3a, 0x61, 0x73, 0x5f, 0x70, 0x6f
        /* <DEDUP_REMOVED lines=24> */
        /*0262*/ 	.byte	0x3e, 0x3e, 0x3e, 0x3e, 0x5d, 0x00
	.type		__unnamed_2,@object
	.size		__unnamed_2,(.L_2 - __unnamed_2)
__unnamed_2:
        /* <DEDUP_REMOVED lines=42> */
        /*0508*/ 	.byte	0x3e, 0x3e, 0x5d, 0x00
.L_2:


//--------------------- .nv.shared._ZN7cutlass13device_kernelINS_4gemm6kernel13GemmUniversalIN4cute5tupleIJiiiiEEENS1_10collective13CollectiveMmaINS1_35MainloopSm100TmaUmmaWarpSpecializedILi10ELi2ELi4ENS5_IJNS4_1CILi2EEENSA_ILi1EEESC_EEEEENS5_IJNSA_ILi256EEENSA_ILi64EEESG_EEENS_6half_tENS5_IJlSC_lEEESI_SJ_NS4_8TiledMMAINS4_8MMA_AtomIJNS4_26SM100_MMA_F16BF16_2x1SM_SSISI_SI_fLi256ELi64ELNS4_4UMMA5MajorE0ELSO_0ELNSN_7ScaleInE0ELSP_0EEEEEENS4_6LayoutINS5_IJSC_SC_SC_EEENS5_IJNSA_ILi0EEESU_SU_EEEEENS5_IJNS4_10UnderscoreESX_SX_EEEEENS4_18SM100_TMA_2SM_LOADENS4_14ComposedLayoutINS4_7SwizzleILi3ELi4ELi3EEENS4_18smem_ptr_flag_bitsILi16EEENSS_INS5_IJNSA_ILi8EEESG_EEENS5_IJSG_SC_EEEEEEEvNS4_8identityES10_S1A_vS1B_EENS_8epilogue10collective18CollectiveEpilogueINS1D_23Sm100TmaWarpSpecializedILi3ELi2ELi32ELb1ELb0EEEJNS5_IJNSA_ILi128EEESG_SG_EEENS5_IJNSS_IS1I_SC_EENSS_INSA_ILi32EEESC_EEEEESI_SJ_SI_SJ_NS1D_6fusion15FusionCallbacksIS1H_NS1O_13LinCombEltActINS1D_6thread4ReLuESI_fSI_fLNS_15FloatRoundStyleE2EEES1J_S1N_JEEENS4_5SM1004TMEM4LOAD26SM100_TMEM_LOAD_32dp32b32xENS4_13SM90_TMA_LOADENS11_INS12_ILi2ELi4ELi3EEES15_NSS_INS5_IJS16_S1L_EEENS5_IJS1L_SC_EEEEEEENS4_39AutoVectorizingCopyWithAssumedAlignmentILi128EEENS4_14SM90_TMA_STOREES25_S27_S27_EEEvvEEEEvNT_6ParamsE --------------------------
	.section	.nv.shared._ZN7cutlass13device_kernelINS_4gemm6kernel13GemmUniversalIN4cute5tupleIJiiiiEEENS1_10collective13CollectiveMmaINS1_35MainloopSm100TmaUmmaWarpSpecializedILi10ELi2ELi4ENS5_IJNS4_1CILi2EEENSA_ILi1EEESC_EEEEENS5_IJNSA_ILi256EEENSA_ILi64EEESG_EEENS_6half_tENS5_IJlSC_lEEESI_SJ_NS4_8TiledMMAINS4_8MMA_AtomIJNS4_26SM100_MMA_F16BF16_2x1SM_SSISI_SI_fLi256ELi64ELNS4_4UMMA5MajorE0ELSO_0ELNSN_7ScaleInE0ELSP_0EEEEEENS4_6LayoutINS5_IJSC_SC_SC_EEENS5_IJNSA_ILi0EEESU_SU_EEEEENS5_IJNS4_10UnderscoreESX_SX_EEEEENS4_18SM100_TMA_2SM_LOADENS4_14ComposedLayoutINS4_7SwizzleILi3ELi4ELi3EEENS4_18smem_ptr_flag_bitsILi16EEENSS_INS5_IJNSA_ILi8EEESG_EEENS5_IJSG_SC_EEEEEEEvNS4_8identityES10_S1A_vS1B_EENS_8epilogue10collective18CollectiveEpilogueINS1D_23Sm100TmaWarpSpecializedILi3ELi2ELi32ELb1ELb0EEEJNS5_IJNSA_ILi128EEESG_SG_EEENS5_IJNSS_IS1I_SC_EENSS_INSA_ILi32EEESC_EEEEESI_SJ_SI_SJ_NS1D_6fusion15FusionCallbacksIS1H_NS1O_13LinCombEltActINS1D_6thread4ReLuESI_fSI_fLNS_15FloatRoundStyleE2EEES1J_S1N_JEEENS4_5SM1004TMEM4LOAD26SM100_TMEM_LOAD_32dp32b32xENS4_13SM90_TMA_LOADENS11_INS12_ILi2ELi4ELi3EEES15_NSS_INS5_IJS16_S1L_EEENS5_IJS1L_SC_EEEEEEENS4_39AutoVectorizingCopyWithAssumedAlignmentILi128EEENS4_14SM90_TMA_STOREES25_S27_S27_EEEvvEEEEvNT_6ParamsE,"aw",@nobits
	.sectionflags	@""
	.align	16
	.zero		1024


//--------------------- .nv.shared.reserved.0     --------------------------
	.section	.nv.shared.reserved.0,"aw",@nobits
	.weak		__nv_reservedSMEM_offset_0_alias
	.size		__nv_reservedSMEM_offset_0_alias, 0, 64
	.other		__nv_reservedSMEM_offset_0_alias,@"STO_CUDA_RESERVED_SHARED STV_DEFAULT"
__nv_reservedSMEM_offset_0_alias:
	.zero		0
.nv.shared.reserved.0:
	.zero		64
	.weak		__nv_reservedSMEM_tcgen05_partition
	.type		__nv_reservedSMEM_tcgen05_partition,@object
	.size		__nv_reservedSMEM_tcgen05_partition,(.L_0 - __nv_reservedSMEM_tcgen05_partition)
__nv_reservedSMEM_tcgen05_partition:
	.zero		32
.L_0:


//--------------------- .nv.global                --------------------------
	.section	.nv.global,"aw",@nobits
.nv.global:
	.type		_ZN39_INTERNAL_0d08256b_4_k_cu_b43afe2d_40804cute1_E,@object
	.size		_ZN39_INTERNAL_0d08256b_4_k_cu_b43afe2d_40804cute1_E,(_ZN39_INTERNAL_0d08256b_4_k_cu_b43afe2d_40804cuda3std3__45__cpo6cbeginE - _ZN39_INTERNAL_0d08256b_4_k_cu_b43afe2d_40804cute1_E)
_ZN39_INTERNAL_0d08256b_4_k_cu_b43afe2d_40804cute1_E:
	.zero		1
	.type		_ZN39_INTERNAL_0d08256b_4_k_cu_b43afe2d_40804cuda3std3__45__cpo6cbeginE,@object
	.size		_ZN39_INTERNAL_0d08256b_4_k_cu_b43afe2d_40804cuda3std3__45__cpo6cbeginE,(_ZN39_INTERNAL_0d08256b_4_k_cu_b43afe2d_40804cuda3std3__48in_placeE - _ZN39_INTERNAL_0d08256b_4_k_cu_b43afe2d_40804cuda3std3__45__cpo6cbeginE)
_ZN39_INTERNAL_0d08256b_4_k_cu_b43afe2d_40804cuda3std3__45__cpo6cbeginE:
	.zero		1
	.type		_ZN39_INTERNAL_0d08256b_4_k_cu_b43afe2d_40804cuda3std3__48in_placeE,@object
	.size		_ZN39_INTERNAL_0d08256b_4_k_cu_b43afe2d_40804cuda3std3__48in_placeE,(_ZN39_INTERNAL_0d08256b_4_k_cu_b43afe2d_40804cuda3std6ranges3__45__cpo9iter_moveE - _ZN39_INTERNAL_0d08256b_4_k_cu_b43afe2d_40804cuda3std3__48in_placeE)
_ZN39_INTERNAL_0d08256b_4_k_cu_b43afe2d_40804cuda3std3__48in_placeE:
	.zero		1
	.type		_ZN39_INTERNAL_0d08256b_4_k_cu_b43afe2d_40804cuda3std6ranges3__45__cpo9iter_moveE,@object
	.size		_ZN39_INTERNAL_0d08256b_4_k_cu_b43afe2d_40804cuda3std6ranges3__45__cpo9iter_moveE,(_ZN39_INTERNAL_0d08256b_4_k_cu_b43afe2d_40804cuda3std3__45__cpo5beginE - _ZN39_INTERNAL_0d08256b_4_k_cu_b43afe2d_40804cuda3std6ranges3__45__cpo9iter_moveE)
_ZN39_INTERNAL_0d08256b_4_k_cu_b43afe2d_40804cuda3std6ranges3__45__cpo9iter_moveE:
	.zero		1
	.type		_ZN39_INTERNAL_0d08256b_4_k_cu_b43afe2d_40804cuda3std3__45__cpo5beginE,@object
	.size		_ZN39_INTERNAL_0d08256b_4_k_cu_b43afe2d_40804cuda3std3__45__cpo5beginE,(_ZN39_INTERNAL_0d08256b_4_k_cu_b43afe2d_40804cuda3std3__441_GLOBAL__N__0d08256b_4_k_cu_b43afe2d_40806ignoreE - _ZN39_INTERNAL_0d08256b_4_k_cu_b43afe2d_40804cuda3std3__45__cpo5beginE)
_ZN39_INTERNAL_0d08256b_4_k_cu_b43afe2d_40804cuda3std3__45__cpo5beginE:
	.zero		1
	.type		_ZN39_INTERNAL_0d08256b_4_k_cu_b43afe2d_40804cuda3std3__441_GLOBAL__N__0d08256b_4_k_cu_b43afe2d_40806ignoreE,@object
	.size		_ZN39_INTERNAL_0d08256b_4_k_cu_b43afe2d_40804cuda3std3__441_GLOBAL__N__0d08256b_4_k_cu_b43afe2d_40806ignoreE,(_ZN39_INTERNAL_0d08256b_4_k_cu_b43afe2d_40804cute7productE - _ZN39_INTERNAL_0d08256b_4_k_cu_b43afe2d_40804cuda3std3__441_GLOBAL__N__0d08256b_4_k_cu_b43afe2d_40806ignoreE)
_ZN39_INTERNAL_0d08256b_4_k_cu_b43afe2d_40804cuda3std3__441_GLOBAL__N__0d08256b_4_k_cu_b43afe2d_40806ignoreE:
	.zero		1
	.type		_ZN39_INTERNAL_0d08256b_4_k_cu_b43afe2d_40804cute7productE,@object
	.size		_ZN39_INTERNAL_0d08256b_4_k_cu_b43afe2d_40804cute7productE,(_ZN39_INTERNAL_0d08256b_4_k_cu_b43afe2d_40804cuda3std3__45__cpo3endE - _ZN39_INTERNAL_0d08256b_4_k_cu_b43afe2d_40804cute7productE)
_ZN39_INTERNAL_0d08256b_4_k_cu_b43afe2d_40804cute7productE:
	.zero		1
	.type		_ZN39_INTERNAL_0d08256b_4_k_cu_b43afe2d_40804cuda3std3__45__cpo3endE,@object
	.size		_ZN39_INTERNAL_0d08256b_4_k_cu_b43afe2d_40804cuda3std3__45__cpo3endE,(_ZN39_INTERNAL_0d08256b_4_k_cu_b43afe2d_40804cuda3std3__419piecewise_constructE - _ZN39_INTERNAL_0d08256b_4_k_cu_b43afe2d_40804cuda3std3__45__cpo3endE)
_ZN39_INTERNAL_0d08256b_4_k_cu_b43afe2d_40804cuda3std3__45__cpo3endE:
	.zero		1
	.type		_ZN39_INTERNAL_0d08256b_4_k_cu_b43afe2d_40804cuda3std3__419piecewise_constructE,@object
	.size		_ZN39_INTERNAL_0d08256b_4_k_cu_b43afe2d_40804cuda3std3__419piecewise_constructE,(_ZN39_INTERNAL_0d08256b_4_k_cu_b43afe2d_40804cuda3std3__45__cpo4cendE - _ZN39_INTERNAL_0d08256b_4_k_cu_b43afe2d_40804cuda3std3__419piecewise_constructE)
_ZN39_INTERNAL_0d08256b_4_k_cu_b43afe2d_40804cuda3std3__419piecewise_constructE:
	.zero		1
	.type		_ZN39_INTERNAL_0d08256b_4_k_cu_b43afe2d_40804cuda3std3__45__cpo4cendE,@object
	.size		_ZN39_INTERNAL_0d08256b_4_k_cu_b43afe2d_40804cuda3std3__45__cpo4cendE,(_ZN39_INTERNAL_0d08256b_4_k_cu_b43afe2d_40804cuda3std6ranges3__45__cpo4swapE - _ZN39_INTERNAL_0d08256b_4_k_cu_b43afe2d_40804cuda3std3__45__cpo4cendE)
_ZN39_INTERNAL_0d08256b_4_k_cu_b43afe2d_40804cuda3std3__45__cpo4cendE:
	.zero		1
	.type		_ZN39_INTERNAL_0d08256b_4_k_cu_b43afe2d_40804cuda3std6ranges3__45__cpo4swapE,@object
	.size		_ZN39_INTERNAL_0d08256b_4_k_cu_b43afe2d_40804cuda3std6ranges3__45__cpo4swapE,(.L_10 - _ZN39_INTERNAL_0d08256b_4_k_cu_b43afe2d_40804cuda3std6ranges3__45__cpo4swapE)
_ZN39_INTERNAL_0d08256b_4_k_cu_b43afe2d_40804cuda3std6ranges3__45__cpo4swapE:
	.zero		1
.L_10:


//--------------------- .nv.constant0._ZN7cutlass13device_kernelINS_4gemm6kernel13GemmUniversalIN4cute5tupleIJiiiiEEENS1_10collective13CollectiveMmaINS1_35MainloopSm100TmaUmmaWarpSpecializedILi10ELi2ELi4ENS5_IJNS4_1CILi2EEENSA_ILi1EEESC_EEEEENS5_IJNSA_ILi256EEENSA_ILi64EEESG_EEENS_6half_tENS5_IJlSC_lEEESI_SJ_NS4_8TiledMMAINS4_8MMA_AtomIJNS4_26SM100_MMA_F16BF16_2x1SM_SSISI_SI_fLi256ELi64ELNS4_4UMMA5MajorE0ELSO_0ELNSN_7ScaleInE0ELSP_0EEEEEENS4_6LayoutINS5_IJSC_SC_SC_EEENS5_IJNSA_ILi0EEESU_SU_EEEEENS5_IJNS4_10UnderscoreESX_SX_EEEEENS4_18SM100_TMA_2SM_LOADENS4_14ComposedLayoutINS4_7SwizzleILi3ELi4ELi3EEENS4_18smem_ptr_flag_bitsILi16EEENSS_INS5_IJNSA_ILi8EEESG_EEENS5_IJSG_SC_EEEEEEEvNS4_8identityES10_S1A_vS1B_EENS_8epilogue10collective18CollectiveEpilogueINS1D_23Sm100TmaWarpSpecializedILi3ELi2ELi32ELb1ELb0EEEJNS5_IJNSA_ILi128EEESG_SG_EEENS5_IJNSS_IS1I_SC_EENSS_INSA_ILi32EEESC_EEEEESI_SJ_SI_SJ_NS1D_6fusion15FusionCallbacksIS1H_NS1O_13LinCombEltActINS1D_6thread4ReLuESI_fSI_fLNS_15FloatRoundStyleE2EEES1J_S1N_JEEENS4_5SM1004TMEM4LOAD26SM100_TMEM_LOAD_32dp32b32xENS4_13SM90_TMA_LOADENS11_INS12_ILi2ELi4ELi3EEES15_NSS_INS5_IJS16_S1L_EEENS5_IJS1L_SC_EEEEEEENS4_39AutoVectorizingCopyWithAssumedAlignmentILi128EEENS4_14SM90_TMA_STOREES25_S27_S27_EEEvvEEEEvNT_6ParamsE --------------------------
	.section	.nv.constant0._ZN7cutlass13device_kernelINS_4gemm6kernel13GemmUniversalIN4cute5tupleIJiiiiEEENS1_10collective13CollectiveMmaINS1_35MainloopSm100TmaUmmaWarpSpecializedILi10ELi2ELi4ENS5_IJNS4_1CILi2EEENSA_ILi1EEESC_EEEEENS5_IJNSA_ILi256EEENSA_ILi64EEESG_EEENS_6half_tENS5_IJlSC_lEEESI_SJ_NS4_8TiledMMAINS4_8MMA_AtomIJNS4_26SM100_MMA_F16BF16_2x1SM_SSISI_SI_fLi256ELi64ELNS4_4UMMA5MajorE0ELSO_0ELNSN_7ScaleInE0ELSP_0EEEEEENS4_6LayoutINS5_IJSC_SC_SC_EEENS5_IJNSA_ILi0EEESU_SU_EEEEENS5_IJNS4_10UnderscoreESX_SX_EEEEENS4_18SM100_TMA_2SM_LOADENS4_14ComposedLayoutINS4_7SwizzleILi3ELi4ELi3EEENS4_18smem_ptr_flag_bitsILi16EEENSS_INS5_IJNSA_ILi8EEESG_EEENS5_IJSG_SC_EEEEEEEvNS4_8identityES10_S1A_vS1B_EENS_8epilogue10collective18CollectiveEpilogueINS1D_23Sm100TmaWarpSpecializedILi3ELi2ELi32ELb1ELb0EEEJNS5_IJNSA_ILi128EEESG_SG_EEENS5_IJNSS_IS1I_SC_EENSS_INSA_ILi32EEESC_EEEEESI_SJ_SI_SJ_NS1D_6fusion15FusionCallbacksIS1H_NS1O_13LinCombEltActINS1D_6thread4ReLuESI_fSI_fLNS_15FloatRoundStyleE2EEES1J_S1N_JEEENS4_5SM1004TMEM4LOAD26SM100_TMEM_LOAD_32dp32b32xENS4_13SM90_TMA_LOADENS11_INS12_ILi2ELi4ELi3EEES15_NSS_INS5_IJS16_S1L_EEENS5_IJS1L_SC_EEEEEEENS4_39AutoVectorizingCopyWithAssumedAlignmentILi128EEENS4_14SM90_TMA_STOREES25_S27_S27_EEEvvEEEEvNT_6ParamsE,"a",@progbits
	.sectionflags	@""
	.align	4
.nv.constant0._ZN7cutlass13device_kernelINS_4gemm6kernel13GemmUniversalIN4cute5tupleIJiiiiEEENS1_10collective13CollectiveMmaINS1_35MainloopSm100TmaUmmaWarpSpecializedILi10ELi2ELi4ENS5_IJNS4_1CILi2EEENSA_ILi1EEESC_EEEEENS5_IJNSA_ILi256EEENSA_ILi64EEESG_EEENS_6half_tENS5_IJlSC_lEEESI_SJ_NS4_8TiledMMAINS4_8MMA_AtomIJNS4_26SM100_MMA_F16BF16_2x1SM_SSISI_SI_fLi256ELi64ELNS4_4UMMA5MajorE0ELSO_0ELNSN_7ScaleInE0ELSP_0EEEEEENS4_6LayoutINS5_IJSC_SC_SC_EEENS5_IJNSA_ILi0EEESU_SU_EEEEENS5_IJNS4_10UnderscoreESX_SX_EEEEENS4_18SM100_TMA_2SM_LOADENS4_14ComposedLayoutINS4_7SwizzleILi3ELi4ELi3EEENS4_18smem_ptr_flag_bitsILi16EEENSS_INS5_IJNSA_ILi8EEESG_EEENS5_IJSG_SC_EEEEEEEvNS4_8identityES10_S1A_vS1B_EENS_8epilogue10collective18CollectiveEpilogueINS1D_23Sm100TmaWarpSpecializedILi3ELi2ELi32ELb1ELb0EEEJNS5_IJNSA_ILi128EEESG_SG_EEENS5_IJNSS_IS1I_SC_EENSS_INSA_ILi32EEESC_EEEEESI_SJ_SI_SJ_NS1D_6fusion15FusionCallbacksIS1H_NS1O_13LinCombEltActINS1D_6thread4ReLuESI_fSI_fLNS_15FloatRoundStyleE2EEES1J_S1N_JEEENS4_5SM1004TMEM4LOAD26SM100_TMEM_LOAD_32dp32b32xENS4_13SM90_TMA_LOADENS11_INS12_ILi2ELi4ELi3EEES15_NSS_INS5_IJS16_S1L_EEENS5_IJS1L_SC_EEEEEEENS4_39AutoVectorizingCopyWithAssumedAlignmentILi128EEENS4_14SM90_TMA_STOREES25_S27_S27_EEEvvEEEEvNT_6ParamsE:
	.zero		2944


//--------------------- SYMBOLS --------------------------

	.type		.nv.reservedSmem.offset0,@object
	.size		.nv.reservedSmem.offset0,0x4
	.type		.nv.reservedSmem.cap,@object
	.size		.nv.reservedSmem.cap,0x4
	.type		__assertfail,@function
